	.target	sm_90a

	.elftype	@"ET_EXEC"


//--------------------- .note.nv.tkinfo           --------------------------
	.section	.note.nv.tkinfo,"",@"SHT_NOTE"
	.sectionflags	@"SHF_NOTE_NV_TKINFO"
	.tkinfo
        /*0018*/ 	.word	0x00000002
        /*0030*/ 	.string	""
        /*0030*/ 	.string	"ptxas"
        /*0030*/ 	.string	"Cuda compilation tools, release 13.0, V13.0.88"
        /*0030*/ 	.string	"Build cuda_13.0.r13.0/compiler.36424714_0"
        /*0030*/ 	.string	"-arch sm_90a -m 64 "



//--------------------- .note.nv.cuinfo           --------------------------
	.section	.note.nv.cuinfo,"",@"SHT_NOTE"
	.sectionflags	@"SHF_NOTE_NV_CUINFO"
        /*0018*/ 	.short	0x0002
        /*001a*/ 	.short	0x005a
        /*001c*/ 	.short	0x0082
	.zero		2


//--------------------- .nv.info                  --------------------------
	.section	.nv.info,"",@"SHT_CUDA_INFO"
	.align	4


	//----- nvinfo : EIATTR_REGCOUNT
	.align		4
        /*0000*/ 	.byte	0x04, 0x2f
        /*0002*/ 	.short	(.L_16 - .L_15)
	.align		4
.L_15:
        /*0004*/ 	.word	index@(_ZN7cutlass13device_kernelINS_4fmha6kernel13FmhaKernelTmaINS1_10collective15FmhaMainloopTmaINS_6half_tEfN4cute5tupleIJNS7_1CILi64EEESA_NS9_ILi224EEEEEENS4_14ResidualFusionEJEEENS4_15FmhaFwdEpilogueIS6_fNS8_IJSA_SB_SA_EEEEEJEEEEEvNT_6ParamsE)
        /*0008*/ 	.word	0x000000c9


	//----- nvinfo : EIATTR_FRAME_SIZE
	.align		4
.L_16:
        /*000c*/ 	.byte	0x04, 0x11
        /*000e*/ 	.short	(.L_18 - .L_17)
	.align		4
.L_17:
        /*0010*/ 	.word	index@($__internal_0_$__cuda_sm20_rcp_rn_f32_slowpath)
        /*0014*/ 	.word	0x00000000


	//----- nvinfo : EIATTR_FRAME_SIZE
	.align		4
.L_18:
        /*0018*/ 	.byte	0x04, 0x11
        /*001a*/ 	.short	(.L_20 - .L_19)
	.align		4
.L_19:
        /*001c*/ 	.word	index@(_ZN7cutlass13device_kernelINS_4fmha6kernel13FmhaKernelTmaINS1_10collective15FmhaMainloopTmaINS_6half_tEfN4cute5tupleIJNS7_1CILi64EEESA_NS9_ILi224EEEEEENS4_14ResidualFusionEJEEENS4_15FmhaFwdEpilogueIS6_fNS8_IJSA_SB_SA_EEEEEJEEEEEvNT_6ParamsE)
        /*0020*/ 	.word	0x00000000


	//----- nvinfo : EIATTR_MIN_STACK_SIZE
	.align		4
.L_20:
        /*0024*/ 	.byte	0x04, 0x12
        /*0026*/ 	.short	(.L_22 - .L_21)
	.align		4
.L_21:
        /*0028*/ 	.word	index@(_ZN7cutlass13device_kernelINS_4fmha6kernel13FmhaKernelTmaINS1_10collective15FmhaMainloopTmaINS_6half_tEfN4cute5tupleIJNS7_1CILi64EEESA_NS9_ILi224EEEEEENS4_14ResidualFusionEJEEENS4_15FmhaFwdEpilogueIS6_fNS8_IJSA_SB_SA_EEEEEJEEEEEvNT_6ParamsE)
        /*002c*/ 	.word	0x00000000
.L_22:


//--------------------- .nv.compat                --------------------------
	.section	.nv.compat,"",@"SHT_CUDA_COMPAT_INFO"
	.align	4
        /*0000*/ 	.byte	0x02, 0x09, 0x01, 0x00, 0x02, 0x02, 0x04, 0x00, 0x02, 0x05, 0x05, 0x00, 0x03, 0x07, 0x01, 0x01
        /*0010*/ 	.byte	0x02, 0x03, 0x01, 0x00, 0x02, 0x06, 0x01, 0x00, 0x04, 0x0b, 0x08, 0x00, 0x00, 0x00, 0x00, 0x00
        /*0020*/ 	.byte	0x00, 0x00, 0x00, 0x00


//--------------------- .nv.info._ZN7cutlass13device_kernelINS_4fmha6kernel13FmhaKernelTmaINS1_10collective15FmhaMainloopTmaINS_6half_tEfN4cute5tupleIJNS7_1CILi64EEESA_NS9_ILi224EEEEEENS4_14ResidualFusionEJEEENS4_15FmhaFwdEpilogueIS6_fNS8_IJSA_SB_SA_EEEEEJEEEEEvNT_6ParamsE --------------------------
	.section	.nv.info._ZN7cutlass13device_kernelINS_4fmha6kernel13FmhaKernelTmaINS1_10collective15FmhaMainloopTmaINS_6half_tEfN4cute5tupleIJNS7_1CILi64EEESA_NS9_ILi224EEEEEENS4_14ResidualFusionEJEEENS4_15FmhaFwdEpilogueIS6_fNS8_IJSA_SB_SA_EEEEEJEEEEEvNT_6ParamsE,"",@"SHT_CUDA_INFO"
	.sectionflags	@""
	.align	4


	//----- nvinfo : EIATTR_CUDA_API_VERSION
	.align		4
        /*0000*/ 	.byte	0x04, 0x37
        /*0002*/ 	.short	(.L_24 - .L_23)
.L_23:
        /*0004*/ 	.word	0x00000082


	//----- nvinfo : EIATTR_KPARAM_INFO
	.align		4
.L_24:
        /*0008*/ 	.byte	0x04, 0x17
        /*000a*/ 	.short	(.L_26 - .L_25)
.L_25:
        /*000c*/ 	.word	0x00000000
        /*0010*/ 	.short	0x0000
        /*0012*/ 	.short	0x0070
        /*0014*/ 	.byte	0x00, 0xf0, 0x01, 0x20


	//----- nvinfo : EIATTR_SPARSE_MMA_MASK
	.align		4
.L_26:
        /*0018*/ 	.byte	0x03, 0x50
        /*001a*/ 	.short	0x0000


	//----- nvinfo : EIATTR_MAXREG_COUNT
	.align		4
        /*001c*/ 	.byte	0x03, 0x1b
        /*001e*/ 	.short	0x00ff


	//----- nvinfo : EIATTR_NUM_BARRIERS
	.align		4
        /*0020*/ 	.byte	0x02, 0x4c
        /*0022*/ 	.byte	0x02
	.zero		1


	//----- nvinfo : EIATTR_EXTERNS
	.align		4
        /*0024*/ 	.byte	0x04, 0x0f
        /*0026*/ 	.short	(.L_28 - .L_27)


	//   ....[0]....
	.align		4
.L_27:
        /*0028*/ 	.word	index@(__assertfail)


	//----- nvinfo : EIATTR_MERCURY_ISA_VERSION
	.align		4
.L_28:
        /*002c*/ 	.byte	0x03, 0x5f
        /*002e*/ 	.short	0x0101


	//----- nvinfo : EIATTR_COOP_GROUP_MASK_REGIDS
	.align		4
        /*0030*/ 	.byte	0x04, 0x29
        /*0032*/ 	.short	(.L_30 - .L_29)


	//   ....[0]....
.L_29:
        /*0034*/ 	.word	0xffffffff


	//   ....[1]....
        /*0038*/ 	.word	0xffffffff


	//   ....[2]....
        /*003c*/ 	.word	0xffffffff


	//   ....[3]....
        /*0040*/ 	.word	0xffffffff


	//   ....[4]....
        /*0044*/ 	.word	0xffffffff


	//   ....[5]....
        /*0048*/ 	.word	0xffffffff


	//   ....[6]....
        /*004c*/ 	.word	0xffffffff


	//   ....[7]....
        /*0050*/ 	.word	0xffffffff


	//   ....[8]....
        /*0054*/ 	.word	0xffffffff


	//   ....[9]....
        /*0058*/ 	.word	0xffffffff


	//   ....[10]....
        /*005c*/ 	.word	0xffffffff


	//   ....[11]....
        /*0060*/ 	.word	0xffffffff


	//   ....[12]....
        /*0064*/ 	.word	0xffffffff


	//   ....[13]....
        /*0068*/ 	.word	0xffffffff


	//   ....[14]....
        /*006c*/ 	.word	0xffffffff


	//   ....[15]....
        /*0070*/ 	.word	0xffffffff


	//   ....[16]....
        /*0074*/ 	.word	0xffffffff


	//   ....[17]....
        /*0078*/ 	.word	0xffffffff


	//   ....[18]....
        /*007c*/ 	.word	0xffffffff


	//   ....[19]....
        /*0080*/ 	.word	0xffffffff


	//   ....[20]....
        /*0084*/ 	.word	0xffffffff


	//----- nvinfo : EIATTR_COOP_GROUP_INSTR_OFFSETS
	.align		4
.L_30:
        /*0088*/ 	.byte	0x04, 0x28
        /*008a*/ 	.short	(.L_32 - .L_31)


	//   ....[0]....
.L_31:
        /*008c*/ 	.word	0x00000050


	//   ....[1]....
        /*0090*/ 	.word	0x00000140


	//   ....[2]....
        /*0094*/ 	.word	0x00000270


	//   ....[3]....
        /*0098*/ 	.word	0x00000410


	//   ....[4]....
        /*009c*/ 	.word	0x000005b0


	//   ....[5]....
        /*00a0*/ 	.word	0x00002d80


	//   ....[6]....
        /*00a4*/ 	.word	0x00002e60


	//   ....[7]....
        /*00a8*/ 	.word	0x00002ea0


	//   ....[8]....
        /*00ac*/ 	.word	0x00002f30


	//   ....[9]....
        /*00b0*/ 	.word	0x00005510


	//   ....[10]....
        /*00b4*/ 	.word	0x00005530


	//   ....[11]....
        /*00b8*/ 	.word	0x00005550


	//   ....[12]....
        /*00bc*/ 	.word	0x00005570


	//   ....[13]....
        /*00c0*/ 	.word	0x00008d50


	//   ....[14]....
        /*00c4*/ 	.word	0x00008da0


	//   ....[15]....
        /*00c8*/ 	.word	0x00008dd0


	//   ....[16]....
        /*00cc*/ 	.word	0x00008df0


	//   ....[17]....
        /*00d0*/ 	.word	0x0000b500


	//   ....[18]....
        /*00d4*/ 	.word	0x0000b540


	//   ....[19]....
        /*00d8*/ 	.word	0x0000b580


	//   ....[20]....
        /*00dc*/ 	.word	0x0000b590


	//----- nvinfo : EIATTR_SYSCALL_OFFSETS
	.align		4
.L_32:
        /*00e0*/ 	.byte	0x04, 0x46
        /*00e2*/ 	.short	(.L_34 - .L_33)


	//   ....[0]....
.L_33:
        /*00e4*/ 	.word	0x0000c3e0


	//   ....[1]....
        /*00e8*/ 	.word	0x0000c500


	//----- nvinfo : EIATTR_MBARRIER_INSTR_OFFSETS
	.align		4
.L_34:
        /*00ec*/ 	.byte	0x04, 0x39
        /*00ee*/ 	.short	(.L_36 - .L_35)


	//   ....[0]....
.L_35:
        /*00f0*/ 	.word	0x00000240
        /*00f4*/ 	.word	0x000000ff
        /*00f8*/ 	.word	0x00023040
        /*00fc*/ 	.short	0x0100
        /*00fe*/ 	.byte	0x08
	.zero		1


	//   ....[1]....
        /*0100*/ 	.word	0x00000250
        /*0104*/ 	.word	0x000000ff
        /*0108*/ 	.word	0x00023048
        /*010c*/ 	.short	0x0100
        /*010e*/ 	.byte	0x08
	.zero		1


	//   ....[2]....
        /*0110*/ 	.word	0x00000380
        /*0114*/ 	.word	0x000000ff
        /*0118*/ 	.word	0x00023000
        /*011c*/ 	.short	0x0100
        /*011e*/ 	.byte	0x08
	.zero		1


	//   ....[3]....
        /*0120*/ 	.word	0x00000390
        /*0124*/ 	.word	0x000000ff
        /*0128*/ 	.word	0x00023020
        /*012c*/ 	.short	0x0100
        /*012e*/ 	.byte	0x08
	.zero		1


	//   ....[4]....
        /*0130*/ 	.word	0x000003a0
        /*0134*/ 	.word	0x000000ff
        /*0138*/ 	.word	0x00023008
        /*013c*/ 	.short	0x0100
        /*013e*/ 	.byte	0x08
	.zero		1


	//   ....[5]....
        /*0140*/ 	.word	0x000003b0
        /*0144*/ 	.word	0x000000ff
        /*0148*/ 	.word	0x00023028
        /*014c*/ 	.short	0x0100
        /*014e*/ 	.byte	0x08
	.zero		1


	//   ....[6]....
        /*0150*/ 	.word	0x000003c0
        /*0154*/ 	.word	0x000000ff
        /*0158*/ 	.word	0x00023010
        /*015c*/ 	.short	0x0100
        /*015e*/ 	.byte	0x08
	.zero		1


	//   ....[7]....
        /*0160*/ 	.word	0x000003d0
        /*0164*/ 	.word	0x000000ff
        /*0168*/ 	.word	0x00023030
        /*016c*/ 	.short	0x0100
        /*016e*/ 	.byte	0x08
	.zero		1


	//   ....[8]....
        /*0170*/ 	.word	0x000003e0
        /*0174*/ 	.word	0x000000ff
        /*0178*/ 	.word	0x00023018
        /*017c*/ 	.short	0x0100
        /*017e*/ 	.byte	0x08
	.zero		1


	//   ....[9]....
        /*0180*/ 	.word	0x000003f0
        /*0184*/ 	.word	0x000000ff
        /*0188*/ 	.word	0x00023038
        /*018c*/ 	.short	0x0100
        /*018e*/ 	.byte	0x08
	.zero		1


	//   ....[10]....
        /*0190*/ 	.word	0x00000520
        /*0194*/ 	.word	0x000000ff
        /*0198*/ 	.word	0x00023050
        /*019c*/ 	.short	0x0100
        /*019e*/ 	.byte	0x08
	.zero		1


	//   ....[11]....
        /*01a0*/ 	.word	0x00000530
        /*01a4*/ 	.word	0x000000ff
        /*01a8*/ 	.word	0x00023070
        /*01ac*/ 	.short	0x0100
        /*01ae*/ 	.byte	0x08
	.zero		1


	//   ....[12]....
        /*01b0*/ 	.word	0x00000540
        /*01b4*/ 	.word	0x000000ff
        /*01b8*/ 	.word	0x00023058
        /*01bc*/ 	.short	0x0100
        /*01be*/ 	.byte	0x08
	.zero		1


	//   ....[13]....
        /*01c0*/ 	.word	0x00000550
        /*01c4*/ 	.word	0x000000ff
        /*01c8*/ 	.word	0x00023078
        /*01cc*/ 	.short	0x0100
        /*01ce*/ 	.byte	0x08
	.zero		1


	//   ....[14]....
        /*01d0*/ 	.word	0x00000560
        /*01d4*/ 	.word	0x000000ff
        /*01d8*/ 	.word	0x00023060
        /*01dc*/ 	.short	0x0100
        /*01de*/ 	.byte	0x08
	.zero		1


	//   ....[15]....
        /*01e0*/ 	.word	0x00000570
        /*01e4*/ 	.word	0x000000ff
        /*01e8*/ 	.word	0x00023080
        /*01ec*/ 	.short	0x0100
        /*01ee*/ 	.byte	0x08
	.zero		1


	//   ....[16]....
        /*01f0*/ 	.word	0x00000580
        /*01f4*/ 	.word	0x000000ff
        /*01f8*/ 	.word	0x00023068
        /*01fc*/ 	.short	0x0100
        /*01fe*/ 	.byte	0x08
	.zero		1


	//   ....[17]....
        /*0200*/ 	.word	0x00000590
        /*0204*/ 	.word	0x000000ff
        /*0208*/ 	.word	0x00023088
        /*020c*/ 	.short	0x0100
        /*020e*/ 	.byte	0x08
	.zero		1


	//   ....[18]....
        /*0210*/ 	.word	0x000006f0
        /*0214*/ 	.word	0x00000003
        /*0218*/ 	.word	0x00023048
        /*021c*/ 	.short	0x010a
        /*021e*/ 	.byte	0x3f
	.zero		1


	//   ....[19]....
        /*0220*/ 	.word	0x00000c00
        /*0224*/ 	.word	0x00000002
        /*0228*/ 	.word	0x00023020
        /*022c*/ 	.short	0x010a
        /*022e*/ 	.byte	0x3f
	.zero		1


	//   ....[20]....
        /*0230*/ 	.word	0x00000f70
        /*0234*/ 	.word	0x00000002
        /*0238*/ 	.word	0x00023020
        /*023c*/ 	.short	0x010a
        /*023e*/ 	.byte	0x3f
	.zero		1


	//   ....[21]....
        /*0240*/ 	.word	0x000013f0
        /*0244*/ 	.word	0x00000008
        /*0248*/ 	.word	0x00023020
        /*024c*/ 	.short	0x010a
        /*024e*/ 	.byte	0x3f
	.zero		1


	//   ....[22]....
        /*0250*/ 	.word	0x00001820
        /*0254*/ 	.word	0x00000009
        /*0258*/ 	.word	0x00023020
        /*025c*/ 	.short	0x010a
        /*025e*/ 	.byte	0x3f
	.zero		1


	//   ....[23]....
        /*0260*/ 	.word	0x00001cb0
        /*0264*/ 	.word	0x00000010
        /*0268*/ 	.word	0x00023040
        /*026c*/ 	.short	0x010a
        /*026e*/ 	.byte	0x3f
	.zero		1


	//   ....[24]....
        /*0270*/ 	.word	0x00001cd0
        /*0274*/ 	.word	0x00000010
        /*0278*/ 	.word	0x00023000
        /*027c*/ 	.short	0x010a
        /*027e*/ 	.byte	0x3f
	.zero		1


	//   ....[25]....
        /*0280*/ 	.word	0x00003500
        /*0284*/ 	.word	0x00000010
        /*0288*/ 	.word	0x00023008
        /*028c*/ 	.short	0x010a
        /*028e*/ 	.byte	0x3f
	.zero		1


	//   ....[26]....
        /*0290*/ 	.word	0x00004770
        /*0294*/ 	.word	0x00000018
        /*0298*/ 	.word	0x00000000
        /*029c*/ 	.short	0x0101
        /*029e*/ 	.byte	0x3f
	.zero		1


	//   ....[27]....
        /*02a0*/ 	.word	0x00004850
        /*02a4*/ 	.word	0x00000019
        /*02a8*/ 	.word	0x00023000
        /*02ac*/ 	.short	0x010a
        /*02ae*/ 	.byte	0x3f
	.zero		1


	//   ....[28]....
        /*02b0*/ 	.word	0x00004f00
        /*02b4*/ 	.word	0x000000af
        /*02b8*/ 	.word	0x00023020
        /*02bc*/ 	.short	0x010a
        /*02be*/ 	.byte	0x3f
	.zero		1


	//   ....[29]....
        /*02c0*/ 	.word	0x000055d0
        /*02c4*/ 	.word	0x000000b6
        /*02c8*/ 	.word	0x00000000
        /*02cc*/ 	.short	0x0101
        /*02ce*/ 	.byte	0x3f
	.zero		1


	//   ....[30]....
        /*02d0*/ 	.word	0x00005620
        /*02d4*/ 	.word	0x000000bd
        /*02d8*/ 	.word	0x00023000
        /*02dc*/ 	.short	0x010a
        /*02de*/ 	.byte	0x3f
	.zero		1


	//   ....[31]....
        /*02e0*/ 	.word	0x000075b0
        /*02e4*/ 	.word	0x00000018
        /*02e8*/ 	.word	0x00000000
        /*02ec*/ 	.short	0x0101
        /*02ee*/ 	.byte	0x3f
	.zero		1


	//   ....[32]....
        /*02f0*/ 	.word	0x00007650
        /*02f4*/ 	.word	0x00000018
        /*02f8*/ 	.word	0x00023020
        /*02fc*/ 	.short	0x010a
        /*02fe*/ 	.byte	0x3f
	.zero		1


	//   ....[33]....
        /*0300*/ 	.word	0x00007ad0
        /*0304*/ 	.word	0x00000019
        /*0308*/ 	.word	0x00023000
        /*030c*/ 	.short	0x010a
        /*030e*/ 	.byte	0x3f
	.zero		1


	//   ....[34]....
        /*0310*/ 	.word	0x00008340
        /*0314*/ 	.word	0x000000af
        /*0318*/ 	.word	0x00023020
        /*031c*/ 	.short	0x010a
        /*031e*/ 	.byte	0x3f
	.zero		1


	//   ....[35]....
        /*0320*/ 	.word	0x00008db0
        /*0324*/ 	.word	0x00000020
        /*0328*/ 	.word	0x00000000
        /*032c*/ 	.short	0x0101
        /*032e*/ 	.byte	0x3f
	.zero		1


	//   ....[36]....
        /*0330*/ 	.word	0x00008e70
        /*0334*/ 	.word	0x00000031
        /*0338*/ 	.word	0x00023000
        /*033c*/ 	.short	0x010a
        /*033e*/ 	.byte	0x3f
	.zero		1


	//   ....[37]....
        /*0340*/ 	.word	0x0000afc0
        /*0344*/ 	.word	0x00000004
        /*0348*/ 	.word	0x00000000
        /*034c*/ 	.short	0x0101
        /*034e*/ 	.byte	0x3f
	.zero		1


	//   ....[38]....
        /*0350*/ 	.word	0x0000b040
        /*0354*/ 	.word	0x00000004
        /*0358*/ 	.word	0x00023020
        /*035c*/ 	.short	0x010a
        /*035e*/ 	.byte	0x3f
	.zero		1


	//   ....[39]....
        /*0360*/ 	.word	0x0000dc60
        /*0364*/ 	.word	0x00000003
        /*0368*/ 	.word	0x00023048
        /*036c*/ 	.short	0x010a
        /*036e*/ 	.byte	0x3f
	.zero		1


	//   ....[40]....
        /*0370*/ 	.word	0x0000dcb0
        /*0374*/ 	.word	0x00000002
        /*0378*/ 	.word	0x00023020
        /*037c*/ 	.short	0x010a
        /*037e*/ 	.byte	0x3f
	.zero		1


	//   ....[41]....
        /*0380*/ 	.word	0x0000dd00
        /*0384*/ 	.word	0x00000002
        /*0388*/ 	.word	0x00023020
        /*038c*/ 	.short	0x010a
        /*038e*/ 	.byte	0x3f
	.zero		1


	//   ....[42]....
        /*0390*/ 	.word	0x0000dd50
        /*0394*/ 	.word	0x00000008
        /*0398*/ 	.word	0x00023020
        /*039c*/ 	.short	0x010a
        /*039e*/ 	.byte	0x3f
	.zero		1


	//   ....[43]....
        /*03a0*/ 	.word	0x0000dda0
        /*03a4*/ 	.word	0x00000009
        /*03a8*/ 	.word	0x00023020
        /*03ac*/ 	.short	0x010a
        /*03ae*/ 	.byte	0x3f
	.zero		1


	//   ....[44]....
        /*03b0*/ 	.word	0x0000ddf0
        /*03b4*/ 	.word	0x00000010
        /*03b8*/ 	.word	0x00023040
        /*03bc*/ 	.short	0x010a
        /*03be*/ 	.byte	0x3f
	.zero		1


	//   ....[45]....
        /*03c0*/ 	.word	0x0000de40
        /*03c4*/ 	.word	0x00000010
        /*03c8*/ 	.word	0x00023000
        /*03cc*/ 	.short	0x010a
        /*03ce*/ 	.byte	0x3f
	.zero		1


	//   ....[46]....
        /*03d0*/ 	.word	0x0000de90
        /*03d4*/ 	.word	0x00000010
        /*03d8*/ 	.word	0x00023008
        /*03dc*/ 	.short	0x010a
        /*03de*/ 	.byte	0x3f
	.zero		1


	//   ....[47]....
        /*03e0*/ 	.word	0x0000dee0
        /*03e4*/ 	.word	0x00000019
        /*03e8*/ 	.word	0x00023000
        /*03ec*/ 	.short	0x010a
        /*03ee*/ 	.byte	0x3f
	.zero		1


	//   ....[48]....
        /*03f0*/ 	.word	0x0000df30
        /*03f4*/ 	.word	0x000000af
        /*03f8*/ 	.word	0x00023020
        /*03fc*/ 	.short	0x010a
        /*03fe*/ 	.byte	0x3f
	.zero		1


	//   ....[49]....
        /*0400*/ 	.word	0x0000df80
        /*0404*/ 	.word	0x000000bd
        /*0408*/ 	.word	0x00023000
        /*040c*/ 	.short	0x010a
        /*040e*/ 	.byte	0x3f
	.zero		1


	//   ....[50]....
        /*0410*/ 	.word	0x0000dfd0
        /*0414*/ 	.word	0x00000018
        /*0418*/ 	.word	0x00023020
        /*041c*/ 	.short	0x010a
        /*041e*/ 	.byte	0x3f
	.zero		1


	//   ....[51]....
        /*0420*/ 	.word	0x0000e020
        /*0424*/ 	.word	0x00000019
        /*0428*/ 	.word	0x00023000
        /*042c*/ 	.short	0x010a
        /*042e*/ 	.byte	0x3f
	.zero		1


	//   ....[52]....
        /*0430*/ 	.word	0x0000e070
        /*0434*/ 	.word	0x000000af
        /*0438*/ 	.word	0x00023020
        /*043c*/ 	.short	0x010a
        /*043e*/ 	.byte	0x3f
	.zero		1


	//   ....[53]....
        /*0440*/ 	.word	0x0000e0c0
        /*0444*/ 	.word	0x00000031
        /*0448*/ 	.word	0x00023000
        /*044c*/ 	.short	0x010a
        /*044e*/ 	.byte	0x3f
	.zero		1


	//   ....[54]....
        /*0450*/ 	.word	0x0000e110
        /*0454*/ 	.word	0x00000004
        /*0458*/ 	.word	0x00023020
        /*045c*/ 	.short	0x010a
        /*045e*/ 	.byte	0x3f
	.zero		1


	//----- nvinfo : EIATTR_NUM_MBARRIERS
	.align		4
.L_36:
        /*0460*/ 	.byte	0x03, 0x38
        /*0462*/ 	.short	0x0012


	//----- nvinfo : EIATTR_EXIT_INSTR_OFFSETS
	.align		4
        /*0464*/ 	.byte	0x04, 0x1c
        /*0466*/ 	.short	(.L_38 - .L_37)


	//   ....[0]....
.L_37:
        /*0468*/ 	.word	0x0000dc50


	//----- nvinfo : EIATTR_MAX_THREADS
	.align		4
.L_38:
        /*046c*/ 	.byte	0x04, 0x05
        /*046e*/ 	.short	(.L_40 - .L_39)
.L_39:
        /*0470*/ 	.word	0x00000080
        /*0474*/ 	.word	0x00000001
        /*0478*/ 	.word	0x00000001


	//----- nvinfo : EIATTR_CRS_STACK_SIZE
	.align		4
.L_40:
        /*047c*/ 	.byte	0x04, 0x1e
        /*047e*/ 	.short	(.L_42 - .L_41)
.L_41:
        /*0480*/ 	.word	0x00000000


	//----- nvinfo : EIATTR_CBANK_PARAM_SIZE
	.align		4
.L_42:
        /*0484*/ 	.byte	0x03, 0x19
        /*0486*/ 	.short	0x0870


	//----- nvinfo : EIATTR_PARAM_CBANK
	.align		4
        /*0488*/ 	.byte	0x04, 0x0a
        /*048a*/ 	.short	(.L_44 - .L_43)
	.align		4
.L_43:
        /*048c*/ 	.word	index@(.nv.constant0._ZN7cutlass13device_kernelINS_4fmha6kernel13FmhaKernelTmaINS1_10collective15FmhaMainloopTmaINS_6half_tEfN4cute5tupleIJNS7_1CILi64EEESA_NS9_ILi224EEEEEENS4_14ResidualFusionEJEEENS4_15FmhaFwdEpilogueIS6_fNS8_IJSA_SB_SA_EEEEEJEEEEEvNT_6ParamsE)
        /*0490*/ 	.short	0x0210
        /*0492*/ 	.short	0x0870


	//----- nvinfo : EIATTR_SW_WAR
	.align		4
.L_44:
        /*0494*/ 	.byte	0x04, 0x36
        /*0496*/ 	.short	(.L_46 - .L_45)
.L_45:
        /*0498*/ 	.word	0x00000008
.L_46:


//--------------------- .nv.callgraph             --------------------------
	.section	.nv.callgraph,"",@"SHT_CUDA_CALLGRAPH"
	.align	4
	.sectionentsize	8
	.align		4
        /*0000*/ 	.word	0x00000000
	.align		4
        /*0004*/ 	.word	0xffffffff
	.align		4
        /*0008*/ 	.word	index@(_ZN7cutlass13device_kernelINS_4fmha6kernel13FmhaKernelTmaINS1_10collective15FmhaMainloopTmaINS_6half_tEfN4cute5tupleIJNS7_1CILi64EEESA_NS9_ILi224EEEEEENS4_14ResidualFusionEJEEENS4_15FmhaFwdEpilogueIS6_fNS8_IJSA_SB_SA_EEEEEJEEEEEvNT_6ParamsE)
	.align		4
        /*000c*/ 	.word	index@(__assertfail)
	.align		4
        /*0010*/ 	.word	0x00000000
	.align		4
        /*0014*/ 	.word	0xfffffffe
	.align		4
        /*0018*/ 	.word	0x00000000
	.align		4
        /*001c*/ 	.word	0xfffffffd
	.align		4
        /*0020*/ 	.word	0x00000000
	.align		4
        /*0024*/ 	.word	0xfffffffc


//--------------------- .nv.constant4             --------------------------
	.section	.nv.constant4,"a",@progbits
	.align	8
	.align		8
.nv.constant4:
        /*0000*/ 	.dword	__assertfail
	.align		8
        /*0008*/ 	.dword	__unnamed_1
	.align		8
        /*0010*/ 	.dword	__unnamed_2
	.align		8
        /*0018*/ 	.dword	_ZN39_INTERNAL_1c27b1e8_4_k_cu_70efde32_30454cuda3std3__45__cpo5beginE
	.align		8
        /*0020*/ 	.dword	_ZN39_INTERNAL_1c27b1e8_4_k_cu_70efde32_30454cuda3std3__45__cpo3endE
	.align		8
        /*0028*/ 	.dword	_ZN39_INTERNAL_1c27b1e8_4_k_cu_70efde32_30454cuda3std3__45__cpo6cbeginE
	.align		8
        /*0030*/ 	.dword	_ZN39_INTERNAL_1c27b1e8_4_k_cu_70efde32_30454cuda3std3__45__cpo4cendE
	.align		8
        /*0038*/ 	.dword	_ZN39_INTERNAL_1c27b1e8_4_k_cu_70efde32_30454cuda3std3__441_GLOBAL__N__1c27b1e8_4_k_cu_70efde32_30456ignoreE
	.align		8
        /*0040*/ 	.dword	_ZN39_INTERNAL_1c27b1e8_4_k_cu_70efde32_30454cuda3std3__419piecewise_constructE
	.align		8
        /*0048*/ 	.dword	_ZN39_INTERNAL_1c27b1e8_4_k_cu_70efde32_30454cuda3std3__48in_placeE
	.align		8
        /*0050*/ 	.dword	_ZN39_INTERNAL_1c27b1e8_4_k_cu_70efde32_30454cuda3std6ranges3__45__cpo4swapE
	.align		8
        /*0058*/ 	.dword	_ZN39_INTERNAL_1c27b1e8_4_k_cu_70efde32_30454cuda3std6ranges3__45__cpo9iter_moveE
	.align		8
        /*0060*/ 	.dword	_ZN39_INTERNAL_1c27b1e8_4_k_cu_70efde32_30454cute7productE
	.align		8
        /*0068*/ 	.dword	_ZN39_INTERNAL_1c27b1e8_4_k_cu_70efde32_30454cute1_E
	.align		8
        /*0070*/ 	.dword	$str$23
	.align		8
        /*0078*/ 	.dword	$str$24


//--------------------- .text._ZN7cutlass13device_kernelINS_4fmha6kernel13FmhaKernelTmaINS1_10collective15FmhaMainloopTmaINS_6half_tEfN4cute5tupleIJNS7_1CILi64EEESA_NS9_ILi224EEEEEENS4_14ResidualFusionEJEEENS4_15FmhaFwdEpilogueIS6_fNS8_IJSA_SB_SA_EEEEEJEEEEEvNT_6ParamsE --------------------------
	.section	.text._ZN7cutlass13device_kernelINS_4fmha6kernel13FmhaKernelTmaINS1_10collective15FmhaMainloopTmaINS_6half_tEfN4cute5tupleIJNS7_1CILi64EEESA_NS9_ILi224EEEEEENS4_14ResidualFusionEJEEENS4_15FmhaFwdEpilogueIS6_fNS8_IJSA_SB_SA_EEEEEJEEEEEvNT_6ParamsE,"ax",@progbits
	.align	128
.text._ZN7cutlass13device_kernelINS_4fmha6kernel13FmhaKernelTmaINS1_10collective15FmhaMainloopTmaINS_6half_tEfN4cute5tupleIJNS7_1CILi64EEESA_NS9_ILi224EEEEEENS4_14ResidualFusionEJEEENS4_15FmhaFwdEpilogueIS6_fNS8_IJSA_SB_SA_EEEEEJEEEEEvNT_6ParamsE:
        .type           _ZN7cutlass13device_kernelINS_4fmha6kernel13FmhaKernelTmaINS1_10collective15FmhaMainloopTmaINS_6half_tEfN4cute5tupleIJNS7_1CILi64EEESA_NS9_ILi224EEEEEENS4_14ResidualFusionEJEEENS4_15FmhaFwdEpilogueIS6_fNS8_IJSA_SB_SA_EEEEEJEEEEEvNT_6ParamsE,@function
        .size           _ZN7cutlass13device_kernelINS_4fmha6kernel13FmhaKernelTmaINS1_10collective15FmhaMainloopTmaINS_6half_tEfN4cute5tupleIJNS7_1CILi64EEESA_NS9_ILi224EEEEEENS4_14ResidualFusionEJEEENS4_15FmhaFwdEpilogueIS6_fNS8_IJSA_SB_SA_EEEEEJEEEEEvNT_6ParamsE,(.L_x_103 - _ZN7cutlass13device_kernelINS_4fmha6kernel13FmhaKernelTmaINS1_10collective15FmhaMainloopTmaINS_6half_tEfN4cute5tupleIJNS7_1CILi64EEESA_NS9_ILi224EEEEEENS4_14ResidualFusionEJEEENS4_15FmhaFwdEpilogueIS6_fNS8_IJSA_SB_SA_EEEEEJEEEEEvNT_6ParamsE)
        .other          _ZN7cutlass13device_kernelINS_4fmha6kernel13FmhaKernelTmaINS1_10collective15FmhaMainloopTmaINS_6half_tEfN4cute5tupleIJNS7_1CILi64EEESA_NS9_ILi224EEEEEENS4_14ResidualFusionEJEEENS4_15FmhaFwdEpilogueIS6_fNS8_IJSA_SB_SA_EEEEEJEEEEEvNT_6ParamsE,@"STO_CUDA_ENTRY STV_DEFAULT"
_ZN7cutlass13device_kernelINS_4fmha6kernel13FmhaKernelTmaINS1_10collective15FmhaMainloopTmaINS_6half_tEfN4cute5tupleIJNS7_1CILi64EEESA_NS9_ILi224EEEEEENS4_14ResidualFusionEJEEENS4_15FmhaFwdEpilogueIS6_fNS8_IJSA_SB_SA_EEEEEJEEEEEvNT_6ParamsE:
[----:B------:R-:W1:Y:S01]  /*0000*/  LDC R1, c[0x0][0x28] ;  /* 0x00000a00ff017b82 */ /* 0x000e620000000800 */
[----:B------:R-:W2:Y:S01]  /*0010*/  S2R R17, SR_TID.X ;  /* 0x0000000000117919 */ /* 0x000ea20000002100 */
[----:B------:R-:W-:Y:S01]  /*0020*/  ELECT P0, URZ, PT ;  /* 0x00000000003f782f */ /* 0x000fe20003800000 */
[----:B------:R-:W-:Y:S01]  /*0030*/  BSSY B0, `(.L_x_0) ;  /* 0x0000010000007945 */ /* 0x000fe20003800000 */
[----:B--2---:R-:W-:-:S05]  /*0040*/  SHF.R.U32.HI R7, RZ, 0x5, R17 ;  /* 0x00000005ff077819 */ /* 0x004fca0000011611 */
[----:B------:R-:W2:Y:S02]  /*0050*/  SHFL.IDX PT, R0, R7, RZ, 0x1f ;  /* 0x00001fff07007589 */ /* 0x000ea400000e0000 */
[----:B--2---:R-:W-:-:S13]  /*0060*/  ISETP.NE.OR P0, PT, R0, RZ, !P0 ;  /* 0x000000ff0000720c */ /* 0x004fda0004705670 */
[----:B-1----:R-:W-:Y:S05]  /*0070*/  @P0 BRA `(.L_x_1) ;  /* 0x00000000002c0947 */ /* 0x002fea0003800000 */
[----:B------:R-:W-:Y:S02]  /*0080*/  ULDC.64 UR4, c[0x0][0x198] ;  /* 0x0000660000047ab9 */ /* 0x000fe40000000a00 */
[----:B------:R-:W-:Y:S02]  /*0090*/  UIADD3 UR6, UP0, UR4, 0xf0, URZ ;  /* 0x000000f004067890 */ /* 0x000fe4000ff1e03f */
[----:B------:R-:W-:Y:S02]  /*00a0*/  UIADD3 UR8, UP1, UR4, 0x1f0, URZ ;  /* 0x000001f004087890 */ /* 0x000fe4000ff3e03f */
[----:B------:R-:W-:Y:S02]  /*00b0*/  UIADD3 UR4, UP2, UR4, 0x2f0, URZ ;  /* 0x000002f004047890 */ /* 0x000fe4000ff5e03f */
[----:B------:R-:W-:Y:S02]  /*00c0*/  UIADD3.X UR7, URZ, UR5, URZ, UP0, !UPT ;  /* 0x000000053f077290 */ /* 0x000fe400087fe43f */
[----:B------:R-:W-:-:S02]  /*00d0*/  UIADD3.X UR9, URZ, UR5, URZ, UP1, !UPT ;  /* 0x000000053f097290 */ /* 0x000fc40008ffe43f */
[----:B------:R-:W-:-:S05]  /*00e0*/  UIADD3.X UR5, URZ, UR5, URZ, UP2, !UPT ;  /* 0x000000053f057290 */ /* 0x000fca00097fe43f */
[----:B------:R1:W-:Y:S02]  /*00f0*/  UTMACCTL.PF [UR6] ;  /* 0x00000000060079b9 */ /* 0x0003e40008040000 */
[----:B------:R1:W-:Y:S02]  /*0100*/  UTMACCTL.PF [UR8] ;  /* 0x00000000080079b9 */ /* 0x0003e40008040000 */
[----:B------:R1:W-:Y:S02]  /*0110*/  UTMACCTL.PF [UR4] ;  /* 0x00000000040079b9 */ /* 0x0003e40008040000 */
[----:B-1----:R-:W-:Y:S01]  /*0120*/  NOP ;  /* 0x0000000000007918 */ /* 0x002fe20000000000 */
.L_x_1:
[----:B------:R-:W-:Y:S05]  /*0130*/  BSYNC B0 ;  /* 0x0000000000007941 */ /* 0x000fea0003800000 */
.L_x_0:
[----:B------:R-:W1:Y:S02]  /*0140*/  SHFL.IDX PT, R0, R7, RZ, 0x1f ;  /* 0x00001fff07007589 */ /* 0x000e6400000e0000 */
[----:B-1----:R-:W-:-:S13]  /*0150*/  ISETP.NE.AND P0, PT, R0, RZ, PT ;  /* 0x000000ff0000720c */ /* 0x002fda0003f05270 */
[----:B------:R-:W-:Y:S05]  /*0160*/  @P0 BRA `(.L_x_2) ;  /* 0x0000000000400947 */ /* 0x000fea0003800000 */
[----:B------:R-:W1:Y:S01]  /*0170*/  S2UR UR8, SR_CgaCtaId ;  /* 0x00000000000879c3 */ /* 0x000e620000008800 */
[----:B------:R-:W-:Y:S01]  /*0180*/  UMOV UR4, 0x400 ;  /* 0x0000040000047882 */ /* 0x000fe20000000000 */
[----:B------:R-:W-:Y:S01]  /*0190*/  UMOV UR5, 0x1 ;  /* 0x0000000100057882 */ /* 0x000fe20000000000 */
[----:B------:R-:W-:Y:S01]  /*01a0*/  UMOV UR6, 0x80 ;  /* 0x0000008000067882 */ /* 0x000fe20000000000 */
[----:B------:R-:W-:Y:S01]  /*01b0*/  ELECT P0, URZ, PT ;  /* 0x00000000003f782f */ /* 0x000fe20003800000 */
[----:B------:R-:W-:-:S04]  /*01c0*/  UIADD3 UR6, -UR6, 0x100000, URZ ;  /* 0x0010000006067890 */ /* 0x000fc8000fffe13f */
[----:B------:R-:W-:Y:S02]  /*01d0*/  USHF.L.U32 UR7, UR6, 0xb, URZ ;  /* 0x0000000b06077899 */ /* 0x000fe4000800063f */
[----:B------:R-:W-:Y:S02]  /*01e0*/  USHF.L.U32 UR6, UR6, 0x1, URZ ;  /* 0x0000000106067899 */ /* 0x000fe4000800063f */
[----:B-1----:R-:W-:Y:S02]  /*01f0*/  ULEA UR8, UR8, UR4, 0x18 ;  /* 0x0000000408087291 */ /* 0x002fe4000f8ec03f */
[----:B------:R-:W-:-:S04]  /*0200*/  UIADD3 UR4, -UR5, 0x100000, URZ ;  /* 0x0010000005047890 */ /* 0x000fc8000fffe13f */
[----:B------:R-:W-:Y:S02]  /*0210*/  USHF.L.U32 UR5, UR4, 0xb, URZ ;  /* 0x0000000b04057899 */ /* 0x000fe4000800063f */
[----:B------:R-:W-:Y:S01]  /*0220*/  USHF.L.U32 UR4, UR4, 0x1, URZ ;  /* 0x0000000104047899 */ /* 0x000fe2000800063f */
[----:B------:R-:W1:Y:S11]  /*0230*/  FENCE.VIEW.ASYNC.S ;  /* 0x00000000000073c6 */ /* 0x000e760000000000 */
[----:B-1----:R1:W2:Y:S01]  /*0240*/  SYNCS.EXCH.64 URZ, [UR8+0x23040], UR4 ;  /* 0x02304004083f75b2 */ /* 0x0022a20008000100 */
[----:B------:R1:W3:Y:S01]  /*0250*/  SYNCS.EXCH.64 URZ, [UR8+0x23048], UR6 ;  /* 0x02304806083f75b2 */ /* 0x0002e20008000100 */
[----:B------:R-:W-:Y:S01]  /*0260*/  NOP ;  /* 0x0000000000007918 */ /* 0x000fe20000000000 */
.L_x_2:
[----:B------:R-:W4:Y:S01]  /*0270*/  SHFL.IDX PT, R0, R7, RZ, 0x1f ;  /* 0x00001fff07007589 */ /* 0x000f2200000e0000 */
[----:B------:R-:W-:Y:S01]  /*0280*/  NOP ;  /* 0x0000000000007918 */ /* 0x000fe20000000000 */
[----:B----4-:R-:W-:-:S13]  /*0290*/  ISETP.NE.AND P0, PT, R0, RZ, PT ;  /* 0x000000ff0000720c */ /* 0x010fda0003f05270 */
[----:B------:R-:W-:Y:S05]  /*02a0*/  @P0 BRA `(.L_x_3) ;  /* 0x0000000000580947 */ /* 0x000fea0003800000 */
[----:B-1----:R-:W1:Y:S01]  /*02b0*/  S2UR UR5, SR_CgaCtaId ;  /* 0x00000000000579c3 */ /* 0x002e620000008800 */
[----:B------:R-:W-:Y:S01]  /*02c0*/  UMOV UR4, 0x400 ;  /* 0x0000040000047882 */ /* 0x000fe20000000000 */
[----:B------:R-:W-:Y:S01]  /*02d0*/  UMOV UR6, 0x1 ;  /* 0x0000000100067882 */ /* 0x000fe20000000000 */
[----:B------:R-:W-:Y:S01]  /*02e0*/  UMOV UR7, 0x80 ;  /* 0x0000008000077882 */ /* 0x000fe20000000000 */
[----:B------:R-:W-:Y:S01]  /*02f0*/  ELECT P0, URZ, PT ;  /* 0x00000000003f782f */ /* 0x000fe20003800000 */
[----:B-1----:R-:W-:Y:S02]  /*0300*/  ULEA UR8, UR5, UR4, 0x18 ;  /* 0x0000000405087291 */ /* 0x002fe4000f8ec03f */
[----:B------:R-:W-:-:S04]  /*0310*/  UIADD3 UR4, -UR6, 0x100000, URZ ;  /* 0x0010000006047890 */ /* 0x000fc8000fffe13f */
[----:B------:R-:W-:Y:S02]  /*0320*/  USHF.L.U32 UR5, UR4, 0xb, URZ ;  /* 0x0000000b04057899 */ /* 0x000fe4000800063f */
[----:B------:R-:W-:Y:S02]  /*0330*/  USHF.L.U32 UR4, UR4, 0x1, URZ ;  /* 0x0000000104047899 */ /* 0x000fe4000800063f */
[----:B------:R-:W-:-:S04]  /*0340*/  UIADD3 UR6, -UR7, 0x100000, URZ ;  /* 0x0010000007067890 */ /* 0x000fc8000fffe13f */
[----:B------:R-:W-:Y:S02]  /*0350*/  USHF.L.U32 UR7, UR6, 0xb, URZ ;  /* 0x0000000b06077899 */ /* 0x000fe4000800063f */
[----:B------:R-:W-:Y:S01]  /*0360*/  USHF.L.U32 UR6, UR6, 0x1, URZ ;  /* 0x0000000106067899 */ /* 0x000fe2000800063f */
[----:B------:R-:W1:Y:S03]  /*0370*/  FENCE.VIEW.ASYNC.S ;  /* 0x00000000000073c6 */ /* 0x000e660000000000 */
[----:B-1----:R4:W1:Y:S08]  /*0380*/  SYNCS.EXCH.64 URZ, [UR8+0x23000], UR4 ;  /* 0x02300004083f75b2 */ /* 0x0028700008000100 */
[----:B------:R4:W1:Y:S01]  /*0390*/  SYNCS.EXCH.64 URZ, [UR8+0x23020], UR6 ;  /* 0x02302006083f75b2 */ /* 0x0008620008000100 */
[----:B------:R4:W1:Y:S01]  /*03a0*/  SYNCS.EXCH.64 URZ, [UR8+0x23008], UR4 ;  /* 0x02300804083f75b2 */ /* 0x0008620008000100 */
[----:B------:R4:W1:Y:S01]  /*03b0*/  SYNCS.EXCH.64 URZ, [UR8+0x23028], UR6 ;  /* 0x02302806083f75b2 */ /* 0x0008620008000100 */
[----:B------:R4:W1:Y:S01]  /*03c0*/  SYNCS.EXCH.64 URZ, [UR8+0x23010], UR4 ;  /* 0x02301004083f75b2 */ /* 0x0008620008000100 */
[----:B------:R4:W1:Y:S01]  /*03d0*/  SYNCS.EXCH.64 URZ, [UR8+0x23030], UR6 ;  /* 0x02303006083f75b2 */ /* 0x0008620008000100 */
[----:B------:R4:W1:Y:S01]  /*03e0*/  SYNCS.EXCH.64 URZ, [UR8+0x23018], UR4 ;  /* 0x02301804083f75b2 */ /* 0x0008620008000100 */
[----:B------:R4:W1:Y:S02]  /*03f0*/  SYNCS.EXCH.64 URZ, [UR8+0x23038], UR6 ;  /* 0x02303806083f75b2 */ /* 0x0008640008000100 */
[----:B----4-:R-:W-:Y:S01]  /*0400*/  NOP ;  /* 0x0000000000007918 */ /* 0x010fe20000000000 */
.L_x_3:
        /* <DEDUP_REMOVED lines=26> */
.L_x_4:
[----:B------:R-:W4:Y:S01]  /*05b0*/  SHFL.IDX PT, R7, R7, RZ, 0x1f ;  /* 0x00001fff07077589 */ /* 0x000f2200000e0000 */
[----:B------:R-:W-:Y:S02]  /*05c0*/  ELECT P0, URZ, PT ;  /* 0x00000000003f782f */ /* 0x000fe40003800000 */
[----:B------:R-:W-:Y:S01]  /*05d0*/  SHF.R.S32.HI R0, RZ, 0x1f, R17 ;  /* 0x0000001fff007819 */ /* 0x000fe20000011411 */
[----:B------:R-:W-:Y:S01]  /*05e0*/  NOP ;  /* 0x0000000000007918 */ /* 0x000fe20000000000 */
[----:B------:R-:W4:Y:S01]  /*05f0*/  S2UR UR36, SR_CTAID.Y ;  /* 0x00000000002479c3 */ /* 0x000f220000002600 */
[----:B------:R-:W-:Y:S01]  /*0600*/  BSSY B0, `(.L_x_5) ;  /* 0x0000049000007945 */ /* 0x000fe20003800000 */
[----:B------:R-:W-:Y:S02]  /*0610*/  LEA.HI R0, R0, R17, RZ, 0x7 ;  /* 0x0000001100007211 */ /* 0x000fe400078f38ff */
[----:B------:R-:W-:Y:S02]  /*0620*/  MOV R6, RZ ;  /* 0x000000ff00067202 */ /* 0x000fe40000000f00 */
[----:B------:R-:W-:-:S02]  /*0630*/  LOP3.LUT R0, R0, 0xffffff80, RZ, 0xc0, !PT ;  /* 0xffffff8000007812 */ /* 0x000fc400078ec0ff */
[----:B------:R-:W4:Y:S02]  /*0640*/  S2UR UR37, SR_CTAID.Z ;  /* 0x00000000002579c3 */ /* 0x000f240000002700 */
[----:B------:R-:W-:-:S06]  /*0650*/  IADD3 R5, R17, -R0, RZ ;  /* 0x8000000011057210 */ /* 0x000fcc0007ffe0ff */
[----:B-123--:R-:W-:Y:S01]  /*0660*/  BAR.SYNC.DEFER_BLOCKING 0x0 ;  /* 0x0000000000007b1d */ /* 0x00efe20000010000 */
[----:B----4-:R-:W-:-:S13]  /*0670*/  ISETP.EQ.AND P1, PT, R7, RZ, P0 ;  /* 0x000000ff0700720c */ /* 0x010fda0000722270 */
[----:B------:R-:W-:Y:S05]  /*0680*/  @!P1 BRA `(.L_x_6) ;  /* 0x0000000400009947 */ /* 0x000fea0003800000 */
[----:B------:R-:W1:Y:S01]  /*0690*/  S2R R3, SR_CgaCtaId ;  /* 0x0000000000037919 */ /* 0x000e620000008800 */
[----:B------:R-:W-:Y:S01]  /*06a0*/  MOV R0, 0x400 ;  /* 0x0000040000007802 */ /* 0x000fe20000000f00 */
[----:B------:R-:W-:Y:S01]  /*06b0*/  IMAD.MOV.U32 R2, RZ, RZ, 0x1 ;  /* 0x00000001ff027424 */ /* 0x000fe200078e00ff */
[----:B------:R-:W-:Y:S02]  /*06c0*/  ISETP.NE.AND P3, PT, R5, RZ, PT ;  /* 0x000000ff0500720c */ /* 0x000fe40003f65270 */
[----:B-1----:R-:W-:Y:S02]  /*06d0*/  LEA R3, R3, R0, 0x18 ;  /* 0x0000000003037211 */ /* 0x002fe400078ec0ff */
[----:B------:R-:W-:-:S04]  /*06e0*/  SHF.L.U32 R0, R2, 0x1f, RZ ;  /* 0x0000001f02007819 */ /* 0x000fc800000006ff */
[----:B------:R-:W1:Y:S02]  /*06f0*/  SYNCS.PHASECHK.TRANS64.TRYWAIT P2, [R3+URZ+0x23048], R0 ;  /* 0x02304800030075a7 */ /* 0x000e64000804017f */
[----:B-1----:R-:W-:Y:S05]  /*0700*/  @!P2 BRA `(.L_x_7) ;  /* 0x000000d40054a947 */ /* 0x002fea0003800000 */
.L_x_82:
[----:B------:R-:W-:Y:S05]  /*0710*/  @P3 BRA `(.L_x_8) ;  /* 0x0000000000143947 */ /* 0x000fea0003800000 */
[----:B------:R-:W-:Y:S02]  /*0720*/  LOP3.LUT P2, RZ, R17, 0x1f, RZ, 0xc0, !PT ;  /* 0x0000001f11ff7812 */ /* 0x000fe4000784c0ff */
[----:B-1----:R-:W-:-:S04]  /*0730*/  MOV R0, 0x7000 ;  /* 0x0000700000007802 */ /* 0x002fc80000000f00 */
[----:B------:R2:W-:Y:S07]  /*0740*/  SYNCS.ARRIVE.TRANS64 RZ, [R3+URZ+0x23040], R0 ;  /* 0x0230400003ff79a7 */ /* 0x0005ee000800003f */
[----:B------:R-:W-:Y:S05]  /*0750*/  @!P2 BRA `(.L_x_8) ;  /* 0x000000000004a947 */ /* 0x000fea0003800000 */
[----:B------:R-:W-:Y:S01]  /*0760*/  BPT.TRAP 0x1 ;  /* 0x000000040000795c */ /* 0x000fe20000300000 */
.L_x_8:
[----:B------:R-:W3:Y:S01]  /*0770*/  S2UR UR11, SR_CTAID.X ;  /* 0x00000000000b79c3 */ /* 0x000ee20000002500 */
[----:B------:R-:W-:Y:S01]  /*0780*/  R2UR UR8, R3 ;  /* 0x00000000030872ca */ /* 0x000fe200000e0000 */
[----:B------:R-:W-:Y:S01]  /*0790*/  ULDC.64 UR4, c[0x0][0x198] ;  /* 0x0000660000047ab9 */ /* 0x000fe20000000a00 */
[----:B------:R-:W-:Y:S01]  /*07a0*/  UMOV UR6, 0x0 ;  /* 0x0000000000067882 */ /* 0x000fe20000000000 */
[----:B------:R-:W-:Y:S01]  /*07b0*/  UIADD3 UR4, UP0, UR4, 0xf0, URZ ;  /* 0x000000f004047890 */ /* 0x000fe2000ff1e03f */
[----:B------:R-:W-:Y:S01]  /*07c0*/  UMOV UR7, 0x10000000 ;  /* 0x1000000000077882 */ /* 0x000fe20000000000 */
[----:B------:R-:W-:Y:S02]  /*07d0*/  UMOV UR10, URZ ;  /* 0x0000003f000a7c82 */ /* 0x000fe40008000000 */
[----:B------:R-:W-:Y:S01]  /*07e0*/  UIADD3.X UR5, URZ, UR5, URZ, UP0, !UPT ;  /* 0x000000053f057290 */ /* 0x000fe200087fe43f */
[----:B------:R-:W-:Y:S01]  /*07f0*/  UMOV UR12, UR36 ;  /* 0x00000024000c7c82 */ /* 0x000fe20008000000 */
[----:B------:R-:W-:Y:S01]  /*0800*/  UMOV UR13, UR37 ;  /* 0x00000025000d7c82 */ /* 0x000fe20008000000 */
[----:B------:R-:W-:Y:S01]  /*0810*/  UMOV UR50, 0x20 ;  /* 0x0000002000327882 */ /* 0x000fe20000000000 */
[----:B------:R-:W-:-:S02]  /*0820*/  UMOV UR52, UR36 ;  /* 0x0000002400347c82 */ /* 0x000fc40008000000 */
[----:B------:R-:W-:Y:S02]  /*0830*/  UIADD3 UR9, UR8, 0x23040, URZ ;  /* 0x0002304008097890 */ /* 0x000fe4000fffe03f */
[----:B------:R-:W-:Y:S02]  /*0840*/  UIADD3 UR48, UR8, 0x1000, URZ ;  /* 0x0000100008307890 */ /* 0x000fe4000fffe03f */
[----:B------:R-:W-:Y:S02]  /*0850*/  UIADD3 UR40, UR8, 0x2000, URZ ;  /* 0x0000200008287890 */ /* 0x000fe4000fffe03f */
[----:B------:R-:W-:Y:S02]  /*0860*/  UIADD3 UR32, UR8, 0x3000, URZ ;  /* 0x0000300008207890 */ /* 0x000fe4000fffe03f */
[----:B------:R-:W-:Y:S02]  /*0870*/  UIADD3 UR24, UR8, 0x4000, URZ ;  /* 0x0000400008187890 */ /* 0x000fe4000fffe03f */
[----:B---3--:R-:W-:-:S02]  /*0880*/  USHF.L.U32 UR11, UR11, 0x6, URZ ;  /* 0x000000060b0b7899 */ /* 0x008fc4000800063f */
[----:B------:R-:W-:Y:S01]  /*0890*/  UIADD3 UR16, UR8, 0x5000, URZ ;  /* 0x0000500008107890 */ /* 0x000fe2000fffe03f */
[----:B------:R-:W-:Y:S01]  /*08a0*/  UMOV UR53, UR37 ;  /* 0x0000002500357c82 */ /* 0x000fe20008000000 */
[----:B------:R-:W-:Y:S01]  /*08b0*/  UMOV UR49, UR9 ;  /* 0x0000000900317c82 */ /* 0x000fe20008000000 */
[----:B------:R-:W-:Y:S02]  /*08c0*/  UMOV UR42, 0x40 ;  /* 0x00000040002a7882 */ /* 0x000fe40000000000 */
[----:B------:R-:W-:Y:S01]  /*08d0*/  UMOV UR51, UR11 ;  /* 0x0000000b00337c82 */ /* 0x000fe20008000000 */
[----:B------:R-:W-:Y:S01]  /*08e0*/  UMOV UR44, UR36 ;  /* 0x00000024002c7c82 */ /* 0x000fe20008000000 */
[----:B------:R3:W-:Y:S01]  /*08f0*/  UTMALDG.4D [UR8], [UR4], desc[UR6] ;  /* 0x00000608040075b4 */ /* 0x0007e20008019000 */
[----:B------:R-:W-:Y:S01]  /*0900*/  UMOV UR45, UR37 ;  /* 0x00000025002d7c82 */ /* 0x000fe20008000000 */
[----:B------:R-:W-:Y:S01]  /*0910*/  UMOV UR41, UR9 ;  /* 0x0000000900297c82 */ /* 0x000fe20008000000 */
[----:B------:R-:W-:Y:S01]  /*0920*/  UMOV UR43, UR11 ;  /* 0x0000000b002b7c82 */ /* 0x000fe20008000000 */
[----:B------:R-:W-:Y:S01]  /*0930*/  UMOV UR34, 0x60 ;  /* 0x0000006000227882 */ /* 0x000fe20000000000 */
[----:B------:R-:W-:Y:S01]  /*0940*/  UMOV UR33, UR9 ;  /* 0x0000000900217c82 */ /* 0x000fe20008000000 */
[----:B------:R-:W-:Y:S01]  /*0950*/  UMOV UR35, UR11 ;  /* 0x0000000b00237c82 */ /* 0x000fe20008000000 */
[----:B------:R-:W-:Y:S01]  /*0960*/  UMOV UR26, 0x80 ;  /* 0x00000080001a7882 */ /* 0x000fe20000000000 */
[----:B------:R4:W-:Y:S01]  /*0970*/  UTMALDG.4D [UR48], [UR4], desc[UR6] ;  /* 0x00000630040075b4 */ /* 0x0009e20008019000 */
[----:B------:R-:W-:Y:S01]  /*0980*/  UMOV UR28, UR36 ;  /* 0x00000024001c7c82 */ /* 0x000fe20008000000 */
[----:B------:R-:W-:Y:S01]  /*0990*/  UMOV UR29, UR37 ;  /* 0x00000025001d7c82 */ /* 0x000fe20008000000 */
[----:B------:R-:W-:Y:S01]  /*09a0*/  UMOV UR25, UR9 ;  /* 0x0000000900197c82 */ /* 0x000fe20008000000 */
[----:B------:R-:W-:Y:S01]  /*09b0*/  UMOV UR27, UR11 ;  /* 0x0000000b001b7c82 */ /* 0x000fe20008000000 */
[----:B------:R-:W-:Y:S01]  /*09c0*/  UMOV UR18, 0xa0 ;  /* 0x000000a000127882 */ /* 0x000fe20000000000 */
[----:B------:R-:W-:Y:S01]  /*09d0*/  UMOV UR20, UR36 ;  /* 0x0000002400147c82 */ /* 0x000fe20008000000 */
[----:B------:R-:W-:Y:S01]  /*09e0*/  UMOV UR21, UR37 ;  /* 0x0000002500157c82 */ /* 0x000fe20008000000 */
[----:B------:R4:W-:Y:S01]  /*09f0*/  UTMALDG.4D [UR40], [UR4], desc[UR6] ;  /* 0x00000628040075b4 */ /* 0x0009e20008019000 */
[----:B------:R-:W-:Y:S01]  /*0a00*/  UMOV UR17, UR9 ;  /* 0x0000000900117c82 */ /* 0x000fe20008000000 */
[----:B------:R-:W-:Y:S01]  /*0a10*/  UMOV UR19, UR11 ;  /* 0x0000000b00137c82 */ /* 0x000fe20008000000 */
[----:B------:R4:W-:Y:S01]  /*0a20*/  UTMALDG.4D [UR32], [UR4], desc[UR6] ;  /* 0x00000620040075b4 */ /* 0x0009e20008019000 */
[----:B---3--:R-:W-:Y:S01]  /*0a30*/  UIADD3 UR8, UR8, 0x6000, URZ ;  /* 0x0000600008087890 */ /* 0x008fe2000fffe03f */
[----:B------:R-:W-:Y:S01]  /*0a40*/  UMOV UR10, 0xc0 ;  /* 0x000000c0000a7882 */ /* 0x000fe20000000000 */
[----:B------:R4:W-:Y:S01]  /*0a50*/  UTMALDG.4D [UR24], [UR4], desc[UR6] ;  /* 0x00000618040075b4 */ /* 0x0009e20008019000 */
[----:B------:R4:W-:Y:S06]  /*0a60*/  UTMALDG.4D [UR16], [UR4], desc[UR6] ;  /* 0x00000610040075b4 */ /* 0x0009ec0008019000 */
[----:B------:R4:W-:Y:S02]  /*0a70*/  UTMALDG.4D [UR8], [UR4], desc[UR6] ;  /* 0x00000608040075b4 */ /* 0x0009e40008019000 */
[----:B----4-:R-:W-:Y:S01]  /*0a80*/  NOP ;  /* 0x0000000000007918 */ /* 0x010fe20000000000 */
.L_x_6:
[----:B------:R-:W-:Y:S05]  /*0a90*/  BSYNC B0 ;  /* 0x0000000000007941 */ /* 0x000fea0003800000 */
.L_x_5:
[----:B------:R-:W3:Y:S01]  /*0aa0*/  LDC R10, c[0x0][0x28c] ;  /* 0x0000a300ff0a7b82 */ /* 0x000ee20000000800 */
[----:B------:R-:W-:Y:S01]  /*0ab0*/  BSSY B0, `(.L_x_9) ;  /* 0x000011b000007945 */ /* 0x000fe20003800000 */
[----:B------:R-:W-:Y:S01]  /*0ac0*/  IMAD.MOV.U32 R4, RZ, RZ, 0x1 ;  /* 0x00000001ff047424 */ /* 0x000fe200078e00ff */
[----:B------:R-:W-:Y:S02]  /*0ad0*/  MOV R2, 0x1 ;  /* 0x0000000100027802 */ /* 0x000fe40000000f00 */
[----:B-12---:R-:W-:Y:S02]  /*0ae0*/  MOV R3, RZ ;  /* 0x000000ff00037202 */ /* 0x006fe40000000f00 */
[----:B---3--:R-:W-:-:S04]  /*0af0*/  IADD3 R177, R10, 0x3f, RZ ;  /* 0x0000003f0ab17810 */ /* 0x008fc80007ffe0ff */
[----:B------:R-:W-:-:S04]  /*0b00*/  SHF.R.S32.HI R0, RZ, 0x1f, R177 ;  /* 0x0000001fff007819 */ /* 0x000fc800000114b1 */
[----:B------:R-:W-:-:S04]  /*0b10*/  LEA.HI R177, R0, R177, RZ, 0x6 ;  /* 0x000000b100b17211 */ /* 0x000fc800078f30ff */
[----:B------:R-:W-:-:S05]  /*0b20*/  SHF.R.S32.HI R0, RZ, 0x6, R177 ;  /* 0x00000006ff007819 */ /* 0x000fca00000114b1 */
[----:B------:R-:W-:Y:S01]  /*0b30*/  IMAD.SHL.U32 R0, R0, 0x2, RZ ;  /* 0x0000000200007824 */ /* 0x000fe200078e00ff */
[----:B------:R-:W-:Y:S06]  /*0b40*/  @!P1 BRA `(.L_x_10) ;  /* 0x0000001000449947 */ /* 0x000fec0003800000 */
[----:B------:R-:W-:Y:S02]  /*0b50*/  ISETP.GE.AND P1, PT, R10, 0x1, PT ;  /* 0x000000010a00780c */ /* 0x000fe40003f26270 */
[----:B------:R-:W-:Y:S02]  /*0b60*/  LOP3.LUT R11, R17, 0x1f, RZ, 0xc0, !PT ;  /* 0x0000001f110b7812 */ /* 0x000fe400078ec0ff */
[----:B------:R-:W-:Y:S02]  /*0b70*/  MOV R6, RZ ;  /* 0x000000ff00067202 */ /* 0x000fe40000000f00 */
[----:B------:R-:W-:-:S07]  /*0b80*/  MOV R3, RZ ;  /* 0x000000ff00037202 */ /* 0x000fce0000000f00 */
        /* <DEDUP_REMOVED lines=9> */
.L_x_83:
[----:B-1----:R-:W-:Y:S01]  /*0c20*/  MOV R3, 0x1 ;  /* 0x0000000100037802 */ /* 0x002fe20000000f00 */
[----:B------:R-:W-:Y:S06]  /*0c30*/  @P2 BRA `(.L_x_13) ;  /* 0x0000000000142947 */ /* 0x000fec0003800000 */
[----:B------:R-:W-:Y:S02]  /*0c40*/  ISETP.NE.AND P1, PT, R11, RZ, PT ;  /* 0x000000ff0b00720c */ /* 0x000fe40003f25270 */
[----:B------:R-:W-:-:S04]  /*0c50*/  MOV R9, 0x7000 ;  /* 0x0000700000097802 */ /* 0x000fc80000000f00 */
[----:B------:R1:W-:Y:S07]  /*0c60*/  SYNCS.ARRIVE.TRANS64 RZ, [R2+URZ+0x23000], R9 ;  /* 0x0230000902ff79a7 */ /* 0x0003ee000800003f */
[----:B------:R-:W-:Y:S05]  /*0c70*/  @!P1 BRA `(.L_x_13) ;  /* 0x0000000000049947 */ /* 0x000fea0003800000 */
[----:B------:R-:W-:Y:S01]  /*0c80*/  BPT.TRAP 0x1 ;  /* 0x000000040000795c */ /* 0x000fe20000300000 */
.L_x_13:
[----:B------:R-:W-:Y:S01]  /*0c90*/  R2UR UR14, R2 ;  /* 0x00000000020e72ca */ /* 0x000fe200000e0000 */
[----:B-1----:R-:W1:Y:S01]  /*0ca0*/  S2R R9, SR_CgaCtaId ;  /* 0x0000000000097919 */ /* 0x002e620000008800 */
[----:B------:R-:W-:Y:S01]  /*0cb0*/  ULDC.64 UR4, c[0x0][0x198] ;  /* 0x0000660000047ab9 */ /* 0x000fe20000000a00 */
[----:B------:R-:W-:Y:S01]  /*0cc0*/  UMOV UR27, URZ ;  /* 0x0000003f001b7c82 */ /* 0x000fe20008000000 */
[----:B------:R-:W-:Y:S01]  /*0cd0*/  UIADD3 UR4, UP0, UR4, 0x1f0, URZ ;  /* 0x000001f004047890 */ /* 0x000fe2000ff1e03f */
[----:B------:R-:W-:Y:S01]  /*0ce0*/  MOV R2, 0x400 ;  /* 0x0000040000027802 */ /* 0x000fe20000000f00 */
[----:B------:R-:W-:Y:S01]  /*0cf0*/  UMOV UR6, 0x0 ;  /* 0x0000000000067882 */ /* 0x000fe20000000000 */
[----:B------:R-:W-:Y:S01]  /*0d00*/  UMOV UR7, 0x10000000 ;  /* 0x1000000000077882 */ /* 0x000fe20000000000 */
[----:B------:R-:W-:Y:S01]  /*0d10*/  UIADD3.X UR5, URZ, UR5, URZ, UP0, !UPT ;  /* 0x000000053f057290 */ /* 0x000fe200087fe43f */
[----:B------:R-:W-:Y:S01]  /*0d20*/  ISETP.NE.AND P2, PT, R5, RZ, PT ;  /* 0x000000ff0500720c */ /* 0x000fe20003f45270 */
[----:B------:R-:W-:Y:S01]  /*0d30*/  UMOV UR26, URZ ;  /* 0x0000003f001a7c82 */ /* 0x000fe20008000000 */
[----:B------:R-:W-:Y:S01]  /*0d40*/  UMOV UR28, UR36 ;  /* 0x00000024001c7c82 */ /* 0x000fe20008000000 */
[----:B------:R-:W-:Y:S01]  /*0d50*/  UMOV UR29, UR37 ;  /* 0x00000025001d7c82 */ /* 0x000fe20008000000 */
[----:B------:R-:W-:-:S02]  /*0d60*/  UIADD3 UR24, UR14, 0x7000, URZ ;  /* 0x000070000e187890 */ /* 0x000fc4000fffe03f */
[----:B------:R-:W-:Y:S02]  /*0d70*/  UIADD3 UR25, UR14, 0x23000, URZ ;  /* 0x000230000e197890 */ /* 0x000fe4000fffe03f */
[----:B------:R-:W-:Y:S01]  /*0d80*/  UIADD3 UR8, UR14, 0x8000, URZ ;  /* 0x000080000e087890 */ /* 0x000fe2000fffe03f */
[----:B------:R-:W-:Y:S01]  /*0d90*/  UMOV UR10, 0x20 ;  /* 0x00000020000a7882 */ /* 0x000fe20000000000 */
[----:B------:R-:W-:Y:S01]  /*0da0*/  UMOV UR12, UR36 ;  /* 0x00000024000c7c82 */ /* 0x000fe20008000000 */
[----:B------:R-:W-:Y:S01]  /*0db0*/  UMOV UR13, UR37 ;  /* 0x00000025000d7c82 */ /* 0x000fe20008000000 */
[----:B------:R-:W-:Y:S01]  /*0dc0*/  UMOV UR11, UR27 ;  /* 0x0000001b000b7c82 */ /* 0x000fe20008000000 */
[----:B------:R-:W-:Y:S02]  /*0dd0*/  UMOV UR9, UR25 ;  /* 0x0000001900097c82 */ /* 0x000fe40008000000 */
[----:B------:R2:W-:Y:S01]  /*0de0*/  UTMALDG.4D [UR24], [UR4], desc[UR6] ;  /* 0x00000618040075b4 */ /* 0x0005e20008019000 */
[----:B------:R-:W-:Y:S01]  /*0df0*/  UIADD3 UR16, UR14, 0x9000, URZ ;  /* 0x000090000e107890 */ /* 0x000fe2000fffe03f */
[----:B------:R-:W-:Y:S01]  /*0e00*/  UMOV UR18, 0x40 ;  /* 0x0000004000127882 */ /* 0x000fe20000000000 */
[----:B------:R-:W-:Y:S01]  /*0e10*/  UMOV UR20, UR36 ;  /* 0x0000002400147c82 */ /* 0x000fe20008000000 */
[----:B------:R-:W-:Y:S01]  /*0e20*/  UMOV UR21, UR37 ;  /* 0x0000002500157c82 */ /* 0x000fe20008000000 */
[----:B------:R-:W-:Y:S01]  /*0e30*/  UMOV UR19, UR27 ;  /* 0x0000001b00137c82 */ /* 0x000fe20008000000 */
[----:B------:R-:W-:Y:S01]  /*0e40*/  UMOV UR17, UR25 ;  /* 0x0000001900117c82 */ /* 0x000fe20008000000 */
[----:B------:R3:W-:Y:S01]  /*0e50*/  UTMALDG.4D [UR8], [UR4], desc[UR6] ;  /* 0x00000608040075b4 */ /* 0x0007e20008019000 */
[----:B-1----:R-:W-:Y:S01]  /*0e60*/  LEA R8, R9, R2, 0x18 ;  /* 0x0000000209087211 */ /* 0x002fe200078ec0ff */
[----:B------:R-:W-:-:S03]  /*0e70*/  IMAD.MOV.U32 R9, RZ, RZ, 0x1 ;  /* 0x00000001ff097424 */ /* 0x000fc600078e00ff */
[----:B------:R-:W-:Y:S02]  /*0e80*/  LEA R2, R3, R8, 0x3 ;  /* 0x0000000803027211 */ /* 0x000fe400078e18ff */
[----:B------:R-:W-:Y:S01]  /*0e90*/  SHF.L.U32 R9, R9, 0x1f, RZ ;  /* 0x0000001f09097819 */ /* 0x000fe200000006ff */
[----:B------:R1:W-:Y:S01]  /*0ea0*/  UTMALDG.4D [UR16], [UR4], desc[UR6] ;  /* 0x00000610040075b4 */ /* 0x0003e20008019000 */
[----:B--2---:R-:W-:Y:S01]  /*0eb0*/  UIADD3 UR24, UR14, 0xb000, URZ ;  /* 0x0000b0000e187890 */ /* 0x004fe2000fffe03f */
[----:B------:R-:W-:Y:S01]  /*0ec0*/  UMOV UR26, 0x80 ;  /* 0x00000080001a7882 */ /* 0x000fe20000000000 */
[----:B---3--:R-:W-:Y:S01]  /*0ed0*/  UIADD3 UR8, UR14, 0xa000, URZ ;  /* 0x0000a0000e087890 */ /* 0x008fe2000fffe03f */
[----:B------:R-:W-:Y:S01]  /*0ee0*/  UMOV UR10, 0x60 ;  /* 0x00000060000a7882 */ /* 0x000fe20000000000 */
[----:B-1----:R-:W-:-:S07]  /*0ef0*/  UIADD3 UR16, UR14, 0xc000, URZ ;  /* 0x0000c0000e107890 */ /* 0x002fce000fffe03f */
[----:B------:R1:W-:Y:S01]  /*0f00*/  UTMALDG.4D [UR8], [UR4], desc[UR6] ;  /* 0x00000608040075b4 */ /* 0x0003e20008019000 */
[----:B------:R-:W-:Y:S01]  /*0f10*/  UMOV UR18, 0xa0 ;  /* 0x000000a000127882 */ /* 0x000fe20000000000 */
[----:B------:R2:W-:Y:S01]  /*0f20*/  UTMALDG.4D [UR24], [UR4], desc[UR6] ;  /* 0x00000618040075b4 */ /* 0x0005e20008019000 */
[----:B------:R2:W-:Y:S01]  /*0f30*/  UTMALDG.4D [UR16], [UR4], desc[UR6] ;  /* 0x00000610040075b4 */ /* 0x0005e20008019000 */
[----:B-1----:R-:W-:Y:S01]  /*0f40*/  UIADD3 UR8, UR14, 0xd000, URZ ;  /* 0x0000d0000e087890 */ /* 0x002fe2000fffe03f */
[----:B------:R-:W-:-:S08]  /*0f50*/  UMOV UR10, 0xc0 ;  /* 0x000000c0000a7882 */ /* 0x000fd00000000000 */
[----:B------:R2:W-:Y:S01]  /*0f60*/  UTMALDG.4D [UR8], [UR4], desc[UR6] ;  /* 0x00000608040075b4 */ /* 0x0005e20008019000 */
[----:B------:R-:W1:Y:S02]  /*0f70*/  SYNCS.PHASECHK.TRANS64.TRYWAIT P1, [R2+URZ+0x23020], R9 ;  /* 0x02302009020075a7 */ /* 0x000e64000802017f */
[----:B-12---:R-:W-:Y:S05]  /*0f80*/  @!P1 BRA `(.L_x_14) ;  /* 0x000000cc005c9947 */ /* 0x006fea0003800000 */
.L_x_84:
[----:B------:R-:W-:Y:S01]  /*0f90*/  MOV R6, 0x1 ;  /* 0x0000000100067802 */ /* 0x000fe20000000f00 */
[----:B------:R-:W-:Y:S06]  /*0fa0*/  @P2 BRA `(.L_x_15) ;  /* 0x0000000000142947 */ /* 0x000fec0003800000 */
[----:B------:R-:W-:Y:S01]  /*0fb0*/  ISETP.NE.AND P1, PT, R11, RZ, PT ;  /* 0x000000ff0b00720c */ /* 0x000fe20003f25270 */
[----:B-1----:R-:W-:-:S04]  /*0fc0*/  IMAD.MOV.U32 R9, RZ, RZ, 0x7000 ;  /* 0x00007000ff097424 */ /* 0x002fc800078e00ff */
[----:B------:R2:W-:Y:S08]  /*0fd0*/  SYNCS.ARRIVE.TRANS64 RZ, [R2+URZ+0x23000], R9 ;  /* 0x0230000902ff79a7 */ /* 0x0005f0000800003f */
[----:B------:R-:W-:Y:S05]  /*0fe0*/  @!P1 BRA `(.L_x_15) ;  /* 0x0000000000049947 */ /* 0x000fea0003800000 */
[----:B------:R-:W-:Y:S01]  /*0ff0*/  BPT.TRAP 0x1 ;  /* 0x000000040000795c */ /* 0x000fe20000300000 */
.L_x_15:
[C---:B------:R-:W-:Y:S01]  /*1000*/  IMAD R8, R3.reuse, 0x7000, R8 ;  /* 0x0000700003087824 */ /* 0x040fe200078e0208 */
[----:B------:R-:W-:Y:S01]  /*1010*/  R2UR UR49, R2 ;  /* 0x00000000023172ca */ /* 0x000fe200000e0000 */
[----:B------:R-:W-:Y:S01]  /*1020*/  ULDC.64 UR4, c[0x0][0x198] ;  /* 0x0000660000047ab9 */ /* 0x000fe20000000a00 */
[----:B------:R-:W-:Y:S01]  /*1030*/  UMOV UR51, URZ ;  /* 0x0000003f00337c82 */ /* 0x000fe20008000000 */
[----:B------:R-:W-:Y:S01]  /*1040*/  UIADD3 UR4, UP0, UR4, 0x2f0, URZ ;  /* 0x000002f004047890 */ /* 0x000fe2000ff1e03f */
[----:B------:R-:W-:Y:S01]  /*1050*/  R2UR UR14, R8 ;  /* 0x00000000080e72ca */ /* 0x000fe200000e0000 */
[----:B------:R-:W-:Y:S01]  /*1060*/  UMOV UR6, 0x0 ;  /* 0x0000000000067882 */ /* 0x000fe20000000000 */
[----:B------:R-:W-:Y:S01]  /*1070*/  UMOV UR7, 0x10000000 ;  /* 0x1000000000077882 */ /* 0x000fe20000000000 */
[----:B------:R-:W-:Y:S01]  /*1080*/  UIADD3.X UR5, URZ, UR5, URZ, UP0, !UPT ;  /* 0x000000053f057290 */ /* 0x000fe200087fe43f */
[----:B------:R-:W-:Y:S01]  /*1090*/  IADD3 R3, R3, 0x1, RZ ;  /* 0x0000000103037810 */ /* 0x000fe20007ffe0ff */
[----:B------:R-:W-:Y:S01]  /*10a0*/  UMOV UR50, URZ ;  /* 0x0000003f00327c82 */ /* 0x000fe20008000000 */
[----:B------:R-:W-:Y:S01]  /*10b0*/  UMOV UR52, UR36 ;  /* 0x0000002400347c82 */ /* 0x000fe20008000000 */
[----:B------:R-:W-:Y:S01]  /*10c0*/  UMOV UR53, UR37 ;  /* 0x0000002500357c82 */ /* 0x000fe20008000000 */
[----:B------:R-:W-:Y:S01]  /*10d0*/  UMOV UR42, 0x20 ;  /* 0x00000020002a7882 */ /* 0x000fe20000000000 */
[----:B------:R-:W-:Y:S01]  /*10e0*/  UIADD3 UR49, UR49, 0x23000, URZ ;  /* 0x0002300031317890 */ /* 0x000fe2000fffe03f */
[----:B------:R-:W-:Y:S01]  /*10f0*/  UMOV UR44, UR36 ;  /* 0x00000024002c7c82 */ /* 0x000fe20008000000 */
[----:B------:R-:W-:-:S02]  /*1100*/  UMOV UR45, UR37 ;  /* 0x00000025002d7c82 */ /* 0x000fc40008000000 */
[----:B------:R-:W-:Y:S02]  /*1110*/  UIADD3 UR48, UR14, 0x7000, URZ ;  /* 0x000070000e307890 */ /* 0x000fe4000fffe03f */
[----:B------:R-:W-:Y:S02]  /*1120*/  UIADD3 UR40, UR14, 0x8000, URZ ;  /* 0x000080000e287890 */ /* 0x000fe4000fffe03f */
[----:B------:R-:W-:Y:S01]  /*1130*/  UIADD3 UR8, UR14, 0x9000, URZ ;  /* 0x000090000e087890 */ /* 0x000fe2000fffe03f */
[----:B------:R-:W-:Y:S01]  /*1140*/  UMOV UR43, UR51 ;  /* 0x00000033002b7c82 */ /* 0x000fe20008000000 */
[----:B------:R-:W-:Y:S01]  /*1150*/  UMOV UR41, UR49 ;  /* 0x0000003100297c82 */ /* 0x000fe20008000000 */
[----:B------:R-:W-:Y:S01]  /*1160*/  UMOV UR10, 0x40 ;  /* 0x00000040000a7882 */ /* 0x000fe20000000000 */
[----:B------:R-:W-:Y:S01]  /*1170*/  UMOV UR12, UR36 ;  /* 0x00000024000c7c82 */ /* 0x000fe20008000000 */
[----:B------:R-:W-:Y:S01]  /*1180*/  UMOV UR13, UR37 ;  /* 0x00000025000d7c82 */ /* 0x000fe20008000000 */
[----:B------:R-:W-:Y:S01]  /*1190*/  UMOV UR11, UR51 ;  /* 0x00000033000b7c82 */ /* 0x000fe20008000000 */
[----:B------:R-:W-:Y:S01]  /*11a0*/  UMOV UR9, UR49 ;  /* 0x0000003100097c82 */ /* 0x000fe20008000000 */
[----:B------:R-:W-:Y:S01]  /*11b0*/  UTMALDG.4D [UR48], [UR4], desc[UR6] ;  /* 0x00000630040075b4 */ /* 0x000fe20008019000 */
[----:B------:R-:W-:-:S02]  /*11c0*/  UIADD3 UR24, UR14, 0xa000, URZ ;  /* 0x0000a0000e187890 */ /* 0x000fc4000fffe03f */
[----:B------:R-:W-:Y:S02]  /*11d0*/  UIADD3 UR32, UR14, 0xb000, URZ ;  /* 0x0000b0000e207890 */ /* 0x000fe4000fffe03f */
[----:B------:R-:W-:Y:S01]  /*11e0*/  UIADD3 UR16, UR14, 0xc000, URZ ;  /* 0x0000c0000e107890 */ /* 0x000fe2000fffe03f */
[----:B------:R-:W-:Y:S01]  /*11f0*/  UMOV UR26, 0x60 ;  /* 0x00000060001a7882 */ /* 0x000fe20000000000 */
[----:B------:R-:W-:Y:S01]  /*1200*/  UTMALDG.4D [UR40], [UR4], desc[UR6] ;  /* 0x00000628040075b4 */ /* 0x000fe20008019000 */
        /* <DEDUP_REMOVED lines=8> */
[----:B------:R-:W-:Y:S01]  /*1290*/  UMOV UR18, 0xa0 ;  /* 0x000000a000127882 */ /* 0x000fe20000000000 */
[----:B------:R-:W-:Y:S01]  /*12a0*/  UMOV UR20, UR36 ;  /* 0x0000002400147c82 */ /* 0x000fe20008000000 */
[----:B------:R-:W-:Y:S01]  /*12b0*/  UMOV UR21, UR37 ;  /* 0x0000002500157c82 */ /* 0x000fe20008000000 */
[----:B------:R-:W-:Y:S01]  /*12c0*/  UMOV UR19, UR51 ;  /* 0x0000003300137c82 */ /* 0x000fe20008000000 */
[----:B------:R-:W-:Y:S01]  /*12d0*/  UMOV UR17, UR49 ;  /* 0x0000003100117c82 */ /* 0x000fe20008000000 */
[----:B------:R4:W-:Y:S01]  /*12e0*/  UTMALDG.4D [UR24], [UR4], desc[UR6] ;  /* 0x00000618040075b4 */ /* 0x0009e20008019000 */
[----:B------:R4:W-:Y:S01]  /*12f0*/  UTMALDG.4D [UR32], [UR4], desc[UR6] ;  /* 0x00000620040075b4 */ /* 0x0009e20008019000 */
[----:B------:R4:W-:Y:S01]  /*1300*/  UTMALDG.4D [UR16], [UR4], desc[UR6] ;  /* 0x00000610040075b4 */ /* 0x0009e20008019000 */
[----:B---3--:R-:W-:Y:S01]  /*1310*/  UIADD3 UR8, UR14, 0xd000, URZ ;  /* 0x0000d0000e087890 */ /* 0x008fe2000fffe03f */
[----:B------:R-:W-:-:S08]  /*1320*/  UMOV UR10, 0xc0 ;  /* 0x000000c0000a7882 */ /* 0x000fd00000000000 */
[----:B------:R4:W-:Y:S02]  /*1330*/  UTMALDG.4D [UR8], [UR4], desc[UR6] ;  /* 0x00000608040075b4 */ /* 0x0009e40008019000 */
[----:B----4-:R-:W-:Y:S01]  /*1340*/  NOP ;  /* 0x0000000000007918 */ /* 0x010fe20000000000 */
.L_x_11:
[----:B------:R-:W-:Y:S02]  /*1350*/  ISETP.GE.AND P1, PT, R10, 0x41, PT ;  /* 0x000000410a00780c */ /* 0x000fe40003f26270 */
[----:B-12---:R-:W-:-:S11]  /*1360*/  MOV R2, 0x1 ;  /* 0x0000000100027802 */ /* 0x006fd60000000f00 */
[----:B------:R-:W-:Y:S05]  /*1370*/  @!P1 BRA `(.L_x_16) ;  /* 0x0000000800349947 */ /* 0x000fea0003800000 */
[----:B------:R-:W1:Y:S01]  /*1380*/  S2R R9, SR_CgaCtaId ;  /* 0x0000000000097919 */ /* 0x000e620000008800 */
[----:B------:R-:W-:Y:S01]  /*1390*/  MOV R2, 0x400 ;  /* 0x0000040000027802 */ /* 0x000fe20000000f00 */
[----:B------:R-:W-:Y:S01]  /*13a0*/  IMAD.MOV.U32 R8, RZ, RZ, 0x1 ;  /* 0x00000001ff087424 */ /* 0x000fe200078e00ff */
[----:B------:R-:W-:Y:S02]  /*13b0*/  ISETP.NE.AND P2, PT, R5, RZ, PT ;  /* 0x000000ff0500720c */ /* 0x000fe40003f45270 */
[----:B-1----:R-:W-:Y:S02]  /*13c0*/  LEA R2, R9, R2, 0x18 ;  /* 0x0000000209027211 */ /* 0x002fe400078ec0ff */
[----:B------:R-:W-:Y:S02]  /*13d0*/  SHF.L.U32 R9, R8, 0x1f, RZ ;  /* 0x0000001f08097819 */ /* 0x000fe400000006ff */
[----:B------:R-:W-:-:S04]  /*13e0*/  LEA R8, R3, R2, 0x3 ;  /* 0x0000000203087211 */ /* 0x000fc800078e18ff */
[----:B------:R-:W1:Y:S02]  /*13f0*/  SYNCS.PHASECHK.TRANS64.TRYWAIT P1, [R8+URZ+0x23020], R9 ;  /* 0x02302009080075a7 */ /* 0x000e64000802017f */
[----:B-1----:R-:W-:Y:S05]  /*1400*/  @!P1 BRA `(.L_x_17) ;  /* 0x000000c800509947 */ /* 0x002fea0003800000 */
.L_x_85:
[----:B------:R-:W-:Y:S05]  /*1410*/  @P2 BRA `(.L_x_18) ;  /* 0x0000000000142947 */ /* 0x000fea0003800000 */
[----:B------:R-:W-:Y:S02]  /*1420*/  ISETP.NE.AND P1, PT, R11, RZ, PT ;  /* 0x000000ff0b00720c */ /* 0x000fe40003f25270 */
[----:B-1----:R-:W-:-:S04]  /*1430*/  MOV R9, 0x7000 ;  /* 0x0000700000097802 */ /* 0x002fc80000000f00 */
[----:B------:R2:W-:Y:S07]  /*1440*/  SYNCS.ARRIVE.TRANS64 RZ, [R8+URZ+0x23000], R9 ;  /* 0x0230000908ff79a7 */ /* 0x0005ee000800003f */
[----:B------:R-:W-:Y:S05]  /*1450*/  @!P1 BRA `(.L_x_18) ;  /* 0x0000000000049947 */ /* 0x000fea0003800000 */
[----:B------:R-:W-:Y:S01]  /*1460*/  BPT.TRAP 0x1 ;  /* 0x000000040000795c */ /* 0x000fe20000300000 */
.L_x_18:
[C---:B------:R-:W-:Y:S01]  /*1470*/  IMAD R2, R3.reuse, 0x7000, R2 ;  /* 0x0000700003027824 */ /* 0x040fe200078e0202 */
[----:B-12---:R-:W1:Y:S01]  /*1480*/  S2R R9, SR_CgaCtaId ;  /* 0x0000000000097919 */ /* 0x006e620000008800 */
[----:B------:R-:W-:Y:S01]  /*1490*/  R2UR UR41, R8 ;  /* 0x00000000082972ca */ /* 0x000fe200000e0000 */
[----:B------:R-:W-:Y:S01]  /*14a0*/  ULDC.64 UR4, c[0x0][0x198] ;  /* 0x0000660000047ab9 */ /* 0x000fe20000000a00 */
[----:B------:R-:W-:Y:S01]  /*14b0*/  R2UR UR43, R6 ;  /* 0x00000000062b72ca */ /* 0x000fe200000e0000 */
[----:B------:R-:W-:Y:S01]  /*14c0*/  UIADD3 UR4, UP0, UR4, 0x1f0, URZ ;  /* 0x000001f004047890 */ /* 0x000fe2000ff1e03f */
[----:B------:R-:W-:Y:S01]  /*14d0*/  R2UR UR14, R2 ;  /* 0x00000000020e72ca */ /* 0x000fe200000e0000 */
[----:B------:R-:W-:Y:S01]  /*14e0*/  UMOV UR6, 0x0 ;  /* 0x0000000000067882 */ /* 0x000fe20000000000 */
[----:B------:R-:W-:Y:S01]  /*14f0*/  UMOV UR7, 0x10000000 ;  /* 0x1000000000077882 */ /* 0x000fe20000000000 */
[----:B------:R-:W-:Y:S01]  /*1500*/  UIADD3.X UR5, URZ, UR5, URZ, UP0, !UPT ;  /* 0x000000053f057290 */ /* 0x000fe200087fe43f */
[----:B------:R-:W-:Y:S01]  /*1510*/  VIADD R3, R3, 0x1 ;  /* 0x0000000103037836 */ /* 0x000fe20000000000 */
[----:B------:R-:W-:Y:S01]  /*1520*/  UMOV UR42, URZ ;  /* 0x0000003f002a7c82 */ /* 0x000fe20008000000 */
[----:B------:R-:W-:Y:S01]  /*1530*/  UMOV UR44, UR36 ;  /* 0x00000024002c7c82 */ /* 0x000fe20008000000 */
[----:B------:R-:W-:Y:S01]  /*1540*/  UMOV UR45, UR37 ;  /* 0x00000025002d7c82 */ /* 0x000fe20008000000 */
[----:B------:R-:W-:Y:S01]  /*1550*/  UMOV UR34, 0x20 ;  /* 0x0000002000227882 */ /* 0x000fe20000000000 */
[----:B------:R-:W-:Y:S01]  /*1560*/  UIADD3 UR41, UR41, 0x23000, URZ ;  /* 0x0002300029297890 */ /* 0x000fe2000fffe03f */
[----:B------:R-:W-:Y:S01]  /*1570*/  MOV R2, 0x400 ;  /* 0x0000040000027802 */ /* 0x000fe20000000f00 */
[----:B------:R-:W-:Y:S01]  /*1580*/  USHF.L.U32 UR43, UR43, 0x6, URZ ;  /* 0x000000062b2b7899 */ /* 0x000fe2000800063f */
[C---:B------:R-:W-:Y:S01]  /*1590*/  ISETP.NE.AND P2, PT, R3.reuse, 0x4, PT ;  /* 0x000000040300780c */ /* 0x040fe20003f45270 */
[----:B------:R-:W-:Y:S01]  /*15a0*/  UIADD3 UR40, UR14, 0x7000, URZ ;  /* 0x000070000e287890 */ /* 0x000fe2000fffe03f */
[C---:B------:R-:W-:Y:S01]  /*15b0*/  ISETP.NE.AND P1, PT, R3.reuse, 0x4, PT ;  /* 0x000000040300780c */ /* 0x040fe20003f25270 */
[----:B------:R-:W-:Y:S01]  /*15c0*/  UIADD3 UR32, UR14, 0x8000, URZ ;  /* 0x000080000e207890 */ /* 0x000fe2000fffe03f */
[----:B------:R-:W-:Y:S01]  /*15d0*/  SEL R3, R3, RZ, P2 ;  /* 0x000000ff03037207 */ /* 0x000fe20001000000 */
[----:B------:R-:W-:Y:S01]  /*15e0*/  UIADD3 UR24, UR14, 0x9000, URZ ;  /* 0x000090000e187890 */ /* 0x000fe2000fffe03f */
[----:B------:R-:W-:Y:S01]  /*15f0*/  ISETP.NE.AND P2, PT, R5, RZ, PT ;  /* 0x000000ff0500720c */ /* 0x000fe20003f45270 */
[----:B------:R-:W-:-:S02]  /*1600*/  UIADD3 UR16, UR14, 0xa000, URZ ;  /* 0x0000a0000e107890 */ /* 0x000fc4000fffe03f */
[----:B------:R-:W-:Y:S01]  /*1610*/  UIADD3 UR8, UR14, 0xb000, URZ ;  /* 0x0000b0000e087890 */ /* 0x000fe2000fffe03f */
[----:B------:R-:W-:Y:S01]  /*1620*/  UTMALDG.4D [UR40], [UR4], desc[UR6] ;  /* 0x00000628040075b4 */ /* 0x000fe20008019000 */
[----:B------:R-:W-:Y:S01]  /*1630*/  UMOV UR33, UR41 ;  /* 0x0000002900217c82 */ /* 0x000fe20008000000 */
[----:B------:R-:W-:Y:S01]  /*1640*/  UMOV UR35, UR43 ;  /* 0x0000002b00237c82 */ /* 0x000fe20008000000 */
[----:B------:R-:W-:Y:S01]  /*1650*/  UMOV UR26, 0x40 ;  /* 0x00000040001a7882 */ /* 0x000fe20000000000 */
[----:B------:R-:W-:Y:S01]  /*1660*/  UMOV UR28, UR36 ;  /* 0x00000024001c7c82 */ /* 0x000fe20008000000 */
[----:B------:R-:W-:Y:S01]  /*1670*/  UMOV UR29, UR37 ;  /* 0x00000025001d7c82 */ /* 0x000fe20008000000 */
        /* <DEDUP_REMOVED lines=8> */
[----:B------:R-:W-:Y:S01]  /*1700*/  UMOV UR10, 0x80 ;  /* 0x00000080000a7882 */ /* 0x000fe20000000000 */
[----:B------:R-:W-:Y:S01]  /*1710*/  UMOV UR12, UR36 ;  /* 0x00000024000c7c82 */ /* 0x000fe20008000000 */
[----:B------:R-:W-:Y:S01]  /*1720*/  UMOV UR13, UR37 ;  /* 0x00000025000d7c82 */ /* 0x000fe20008000000 */
[----:B------:R-:W-:Y:S01]  /*1730*/  UMOV UR9, UR41 ;  /* 0x0000002900097c82 */ /* 0x000fe20008000000 */
[----:B------:R-:W-:Y:S01]  /*1740*/  UMOV UR11, UR43 ;  /* 0x0000002b000b7c82 */ /* 0x000fe20008000000 */
[----:B-1----:R-:W-:Y:S01]  /*1750*/  LEA R10, R9, R2, 0x18 ;  /* 0x00000002090a7211 */ /* 0x002fe200078ec0ff */
[----:B------:R-:W-:Y:S01]  /*1760*/  UTMALDG.4D [UR24], [UR4], desc[UR6] ;  /* 0x00000618040075b4 */ /* 0x000fe20008019000 */
[----:B------:R-:W-:-:S02]  /*1770*/  SEL R2, RZ, 0x1, !P1 ;  /* 0x00000001ff027807 */ /* 0x000fc40004800000 */
[----:B------:R-:W-:Y:S02]  /*1780*/  LEA R9, R3, R10, 0x3 ;  /* 0x0000000a03097211 */ /* 0x000fe400078e18ff */
[----:B------:R-:W-:Y:S01]  /*1790*/  SHF.L.U32 R8, R2, 0x1f, RZ ;  /* 0x0000001f02087819 */ /* 0x000fe200000006ff */
[----:B------:R1:W-:Y:S01]  /*17a0*/  UTMALDG.4D [UR16], [UR4], desc[UR6] ;  /* 0x00000610040075b4 */ /* 0x0003e20008019000 */
[----:B------:R2:W-:Y:S01]  /*17b0*/  UTMALDG.4D [UR8], [UR4], desc[UR6] ;  /* 0x00000608040075b4 */ /* 0x0005e20008019000 */
[----:B-1----:R-:W-:Y:S01]  /*17c0*/  UIADD3 UR16, UR14, 0xc000, URZ ;  /* 0x0000c0000e107890 */ /* 0x002fe2000fffe03f */
[----:B------:R-:W-:Y:S01]  /*17d0*/  UMOV UR18, 0xa0 ;  /* 0x000000a000127882 */ /* 0x000fe20000000000 */
[----:B--2---:R-:W-:-:S07]  /*17e0*/  UIADD3 UR8, UR14, 0xd000, URZ ;  /* 0x0000d0000e087890 */ /* 0x004fce000fffe03f */
[----:B------:R1:W-:Y:S01]  /*17f0*/  UTMALDG.4D [UR16], [UR4], desc[UR6] ;  /* 0x00000610040075b4 */ /* 0x0003e20008019000 */
[----:B------:R-:W-:Y:S02]  /*1800*/  UMOV UR10, 0xc0 ;  /* 0x000000c0000a7882 */ /* 0x000fe40000000000 */
[----:B------:R1:W-:Y:S01]  /*1810*/  UTMALDG.4D [UR8], [UR4], desc[UR6] ;  /* 0x00000608040075b4 */ /* 0x0003e20008019000 */
[----:B------:R-:W2:Y:S02]  /*1820*/  SYNCS.PHASECHK.TRANS64.TRYWAIT P1, [R9+URZ+0x23020], R8 ;  /* 0x02302008090075a7 */ /* 0x000ea4000802017f */
[----:B-12---:R-:W-:Y:S05]  /*1830*/  @!P1 BRA `(.L_x_19) ;  /* 0x000000c400589947 */ /* 0x006fea0003800000 */
.L_x_86:
[----:B------:R-:W-:Y:S05]  /*1840*/  @P2 BRA `(.L_x_20) ;  /* 0x0000000000142947 */ /* 0x000fea0003800000 */
[----:B------:R-:W-:Y:S02]  /*1850*/  ISETP.NE.AND P1, PT, R11, RZ, PT ;  /* 0x000000ff0b00720c */ /* 0x000fe40003f25270 */
[----:B-1----:R-:W-:-:S04]  /*1860*/  MOV R8, 0x7000 ;  /* 0x0000700000087802 */ /* 0x002fc80000000f00 */
[----:B------:R2:W-:Y:S07]  /*1870*/  SYNCS.ARRIVE.TRANS64 RZ, [R9+URZ+0x23000], R8 ;  /* 0x0230000809ff79a7 */ /* 0x0005ee000800003f */
[----:B------:R-:W-:Y:S05]  /*1880*/  @!P1 BRA `(.L_x_20) ;  /* 0x0000000000049947 */ /* 0x000fea0003800000 */
[----:B------:R-:W-:Y:S01]  /*1890*/  BPT.TRAP 0x1 ;  /* 0x000000040000795c */ /* 0x000fe20000300000 */
.L_x_20:
[----:B------:R-:W-:Y:S01]  /*18a0*/  IMAD R10, R3, 0x7000, R10 ;  /* 0x00007000030a7824 */ /* 0x000fe200078e020a */
        /* <DEDUP_REMOVED lines=8> */
[----:B-12---:R-:W-:Y:S01]  /*1930*/  VIADD R8, R3, 0x1 ;  /* 0x0000000103087836 */ /* 0x006fe20000000000 */
[----:B------:R-:W-:Y:S01]  /*1940*/  UMOV UR50, URZ ;  /* 0x0000003f00327c82 */ /* 0x000fe20008000000 */
[----:B------:R-:W-:Y:S01]  /*1950*/  UMOV UR52, UR36 ;  /* 0x0000002400347c82 */ /* 0x000fe20008000000 */
[----:B------:R-:W-:Y:S01]  /*1960*/  UMOV UR53, UR37 ;  /* 0x0000002500357c82 */ /* 0x000fe20008000000 */
[----:B------:R-:W-:Y:S01]  /*1970*/  UMOV UR42, 0x20 ;  /* 0x00000020002a7882 */ /* 0x000fe20000000000 */
[----:B------:R-:W-:Y:S01]  /*1980*/  UIADD3 UR49, UR49, 0x23000, URZ ;  /* 0x0002300031317890 */ /* 0x000fe2000fffe03f */
[----:B------:R-:W-:Y:S01]  /*1990*/  ISETP.NE.AND P1, PT, R8, 0x4, PT ;  /* 0x000000040800780c */ /* 0x000fe20003f25270 */
[----:B------:R-:W-:Y:S01]  /*19a0*/  USHF.L.U32 UR51, UR51, 0x6, URZ ;  /* 0x0000000633337899 */ /* 0x000fe2000800063f */
[----:B------:R-:W-:Y:S01]  /*19b0*/  IADD3 R6, R6, 0x1, RZ ;  /* 0x0000000106067810 */ /* 0x000fe20007ffe0ff */
[----:B------:R-:W-:Y:S01]  /*19c0*/  UIADD3 UR48, UR14, 0x7000, URZ ;  /* 0x000070000e307890 */ /* 0x000fe2000fffe03f */
[----:B------:R-:W-:Y:S01]  /*19d0*/  SEL R3, RZ, 0x1, P1 ;  /* 0x00000001ff037807 */ /* 0x000fe20000800000 */
[----:B------:R-:W-:-:S02]  /*19e0*/  UIADD3 UR40, UR14, 0x8000, URZ ;  /* 0x000080000e287890 */ /* 0x000fc4000fffe03f */
[----:B------:R-:W-:Y:S01]  /*19f0*/  UIADD3 UR8, UR14, 0x9000, URZ ;  /* 0x000090000e087890 */ /* 0x000fe2000fffe03f */
[----:B------:R-:W-:Y:S01]  /*1a00*/  LOP3.LUT R2, R2, R3, RZ, 0x3c, !PT ;  /* 0x0000000302027212 */ /* 0x000fe200078e3cff */
        /* <DEDUP_REMOVED lines=10> */
[----:B------:R-:W-:Y:S01]  /*1ab0*/  UIADD3 UR24, UR14, 0xa000, URZ ;  /* 0x0000a0000e187890 */ /* 0x000fe2000fffe03f */
[----:B------:R-:W-:Y:S01]  /*1ac0*/  SEL R3, R8, RZ, P1 ;  /* 0x000000ff08037207 */ /* 0x000fe20000800000 */
[----:B------:R-:W-:-:S02]  /*1ad0*/  UIADD3 UR32, UR14, 0xb000, URZ ;  /* 0x0000b0000e207890 */ /* 0x000fc4000fffe03f */
        /* <DEDUP_REMOVED lines=19> */
[----:B-1----:R-:W-:Y:S01]  /*1c10*/  UIADD3 UR8, UR14, 0xd000, URZ ;  /* 0x0000d0000e087890 */ /* 0x002fe2000fffe03f */
[----:B------:R-:W-:-:S08]  /*1c20*/  UMOV UR10, 0xc0 ;  /* 0x000000c0000a7882 */ /* 0x000fd00000000000 */
[----:B------:R2:W-:Y:S02]  /*1c30*/  UTMALDG.4D [UR8], [UR4], desc[UR6] ;  /* 0x00000608040075b4 */ /* 0x0005e40008019000 */
[----:B--2---:R-:W-:Y:S01]  /*1c40*/  NOP ;  /* 0x0000000000007918 */ /* 0x004fe20000000000 */
.L_x_16:
[----:B------:R-:W-:-:S07]  /*1c50*/  IADD3 R0, R0, -0x4, RZ ;  /* 0xfffffffc00007810 */ /* 0x000fce0007ffe0ff */
.L_x_10:
[----:B------:R-:W-:Y:S05]  /*1c60*/  BSYNC B0 ;  /* 0x0000000000007941 */ /* 0x000fea0003800000 */
.L_x_9:
[----:B------:R-:W1:Y:S01]  /*1c70*/  S2R R9, SR_CgaCtaId ;  /* 0x0000000000097919 */ /* 0x000e620000008800 */
[----:B------:R-:W-:Y:S02]  /*1c80*/  MOV R16, 0x400 ;  /* 0x0000040000107802 */ /* 0x000fe40000000f00 */
[----:B------:R-:W-:Y:S02]  /*1c90*/  SHF.L.U32 R61, RZ, 0x1f, RZ ;  /* 0x0000001fff3d7819 */ /* 0x000fe400000006ff */
[----:B-1----:R-:W-:-:S04]  /*1ca0*/  LEA R16, R9, R16, 0x18 ;  /* 0x0000001009107211 */ /* 0x002fc800078ec0ff */
[----:B------:R-:W1:Y:S02]  /*1cb0*/  SYNCS.PHASECHK.TRANS64.TRYWAIT P1, [R16+URZ+0x23040], R61 ;  /* 0x0230403d100075a7 */ /* 0x000e64000802017f */
[----:B-1----:R-:W-:Y:S05]  /*1cc0*/  @!P1 BRA `(.L_x_21) ;  /* 0x000000c000489947 */ /* 0x002fea0003800000 */
.L_x_87:
[----:B------:R-:W2:Y:S01]  /*1cd0*/  SYNCS.PHASECHK.TRANS64.TRYWAIT P1, [R16+URZ+0x23000], R61 ;  /* 0x0230003d100075a7 */ /* 0x000ea2000802017f */
[----:B------:R-:W-:Y:S02]  /*1ce0*/  SHF.R.S32.HI R8, RZ, 0x1f, R5 ;  /* 0x0000001fff087819 */ /* 0x000fe40000011405 */
[----:B------:R-:W-:Y:S02]  /*1cf0*/  MOV R174, RZ ;  /* 0x000000ff00ae7202 */ /* 0x000fe40000000f00 */
[----:B------:R-:W-:-:S04]  /*1d00*/  LEA.HI R8, R8, R5, RZ, 0x2 ;  /* 0x0000000508087211 */ /* 0x000fc800078f10ff */
[----:B------:R-:W-:-:S05]  /*1d10*/  LOP3.LUT R8, R8, 0x7ffffffc, RZ, 0xc0, !PT ;  /* 0x7ffffffc08087812 */ /* 0x000fca00078ec0ff */
[----:B------:R-:W-:-:S05]  /*1d20*/  IMAD.IADD R8, R5, 0x1, -R8 ;  /* 0x0000000105087824 */ /* 0x000fca00078e0a08 */
[----:B------:R-:W-:Y:S01]  /*1d30*/  SHF.L.U32 R170, R8, 0x1, RZ ;  /* 0x0000000108aa7819 */ /* 0x000fe200000006ff */
[----:B--2---:R-:W-:Y:S06]  /*1d40*/  @!P1 BRA `(.L_x_22) ;  /* 0x000000c0003c9947 */ /* 0x004fec0003800000 */
.L_x_88:
[----:B------:R-:W-:Y:S05]  /*1d50*/  WARPSYNC.ALL ;  /* 0x0000000000007948 */ /* 0x000fea0003800000 */
[C---:B------:R-:W-:Y:S01]  /*1d60*/  R2UR UR31, R16.reuse ;  /* 0x00000000101f72ca */ /* 0x040fe200000e0000 */
[----:B------:R-:W-:Y:S01]  /*1d70*/  WARPGROUP.ARRIVE ;  /* 0x00000000000079c5 */ /* 0x000fe20000000000 */
[----:B------:R-:W-:Y:S01]  /*1d80*/  R2UR UR4, R16 ;  /* 0x00000000100472ca */ /* 0x000fe200000e0000 */
[----:B------:R-:W-:Y:S01]  /*1d90*/  UMOV UR7, 0x80000020 ;  /* 0x8000002000077882 */ /* 0x000fe20000000000 */
[----:B------:R-:W-:Y:S01]  /*1da0*/  UMOV UR11, 0x80000020 ;  /* 0x80000020000b7882 */ /* 0x000fe20000000000 */
[----:B------:R-:W-:Y:S01]  /*1db0*/  UMOV UR5, UR7 ;  /* 0x0000000700057c82 */ /* 0x000fe20008000000 */
[----:B------:R-:W-:Y:S01]  /*1dc0*/  MOV R9, UR7 ;  /* 0x0000000700097c02 */ /* 0x000fe20008000f00 */
[----:B------:R-:W-:Y:S01]  /*1dd0*/  IMAD.U32 R11, RZ, RZ, UR11 ;  /* 0x0000000bff0b7e24 */ /* 0x000fe2000f8e00ff */
[----:B------:R-:W-:Y:S01]  /*1de0*/  UMOV UR57, 0x80000020 ;  /* 0x8000002000397882 */ /* 0x000fe20000000000 */
[----:B------:R-:W-:Y:S01]  /*1df0*/  UMOV UR59, 0x80000020 ;  /* 0x80000020003b7882 */ /* 0x000fe20000000000 */
[----:B------:R-:W-:Y:S01]  /*1e00*/  UMOV UR53, 0x80000020 ;  /* 0x8000002000357882 */ /* 0x000fe20000000000 */
[----:B------:R-:W-:Y:S01]  /*1e10*/  UMOV UR55, 0x80000020 ;  /* 0x8000002000377882 */ /* 0x000fe20000000000 */
[----:B------:R-:W-:Y:S01]  /*1e20*/  UMOV UR49, 0x80000020 ;  /* 0x8000002000317882 */ /* 0x000fe20000000000 */
[----:B------:R-:W-:Y:S01]  /*1e30*/  UIADD3 UR31, UR31, 0x7000, URZ ;  /* 0x000070001f1f7890 */ /* 0x000fe2000fffe03f */
[C---:B------:R-:W-:Y:S01]  /*1e40*/  IADD3 R56, R170.reuse, 0x1, RZ ;  /* 0x00000001aa387810 */ /* 0x040fe20007ffe0ff */
[----:B------:R-:W-:Y:S01]  /*1e50*/  USHF.R.U32.HI UR4, URZ, 0x4, UR4 ;  /* 0x000000043f047899 */ /* 0x000fe20008011604 */
[C---:B------:R-:W-:Y:S01]  /*1e60*/  IADD3 R57, R170.reuse, 0x8, RZ ;  /* 0x00000008aa397810 */ /* 0x040fe20007ffe0ff */
[----:B------:R-:W-:Y:S01]  /*1e70*/  USHF.R.U32.HI UR31, URZ, 0x4, UR31 ;  /* 0x000000043f1f7899 */ /* 0x000fe2000801161f */
[C---:B------:R-:W-:Y:S01]  /*1e80*/  IADD3 R58, R170.reuse, 0x20, RZ ;  /* 0x00000020aa3a7810 */ /* 0x040fe20007ffe0ff */
[----:B------:R-:W-:Y:S01]  /*1e90*/  ULOP3.LUT UR4, UR4, 0x3fff, URZ, 0xc0, !UPT ;  /* 0x00003fff04047892 */ /* 0x000fe2000f8ec03f */
[----:B------:R-:W-:Y:S01]  /*1ea0*/  VIADD R59, R170, 0x30 ;  /* 0x00000030aa3b7836 */ /* 0x000fe20000000000 */
[----:B------:R-:W-:-:S02]  /*1eb0*/  ULOP3.LUT UR31, UR31, 0x3fff, URZ, 0xc0, !UPT ;  /* 0x00003fff1f1f7892 */ /* 0x000fc4000f8ec03f */
[----:B------:R-:W-:Y:S02]  /*1ec0*/  ULOP3.LUT UR8, UR4, 0x10000, URZ, 0xfc, !UPT ;  /* 0x0001000004087892 */ /* 0x000fe4000f8efc3f */
[----:B------:R-:W-:Y:S02]  /*1ed0*/  ULOP3.LUT UR38, UR31, 0x10000, URZ, 0xfc, !UPT ;  /* 0x000100001f267892 */ /* 0x000fe4000f8efc3f */
[----:B------:R-:W-:Y:S02]  /*1ee0*/  UIADD3 UR56, UR8, 0x400, URZ ;  /* 0x0000040008387890 */ /* 0x000fe4000fffe03f */
[----:B------:R-:W-:Y:S01]  /*1ef0*/  UIADD3 UR58, UR38, 0x400, URZ ;  /* 0x00000400263a7890 */ /* 0x000fe2000fffe03f */
[----:B------:R-:W-:Y:S01]  /*1f00*/  UMOV UR6, UR8 ;  /* 0x0000000800067c82 */ /* 0x000fe20008000000 */
[----:B------:R-:W-:Y:S01]  /*1f10*/  UIADD3 UR52, UR8, 0x402, URZ ;  /* 0x0000040208347890 */ /* 0x000fe2000fffe03f */
[----:B------:R-:W-:Y:S01]  /*1f20*/  IMAD.U32 R8, RZ, RZ, UR6 ;  /* 0x00000006ff087e24 */ /* 0x000fe2000f8e00ff */
[----:B------:R-:W-:Y:S01]  /*1f30*/  UMOV UR4, UR6 ;  /* 0x0000000600047c82 */ /* 0x000fe20008000000 */
[----:B------:R-:W-:Y:S01]  /*1f40*/  UMOV UR6, UR38 ;  /* 0x0000002600067c82 */ /* 0x000fe20008000000 */
[----:B------:R-:W-:Y:S01]  /*1f50*/  UIADD3 UR54, UR38, 0x402, URZ ;  /* 0x0000040226367890 */ /* 0x000fe2000fffe03f */
[----:B------:R-:W-:Y:S01]  /*1f60*/  HGMMA.64x64x16.F32 R24, gdesc[UR4], RZ, !UPT, gsb0 ;  /* 0x00e00000041879f0 */ /* 0x000fe2000c0008ff */
[----:B------:R-:W-:-:S02]  /*1f70*/  UIADD3 UR4, UR8, 0x2, URZ ;  /* 0x0000000208047890 */ /* 0x000fc4000fffe03f */
[----:B------:R-:W-:Y:S01]  /*1f80*/  UIADD3 UR6, UR38, 0x2, URZ ;  /* 0x0000000226067890 */ /* 0x000fe2000fffe03f */
[----:B------:R-:W-:Y:S01]  /*1f90*/  UMOV UR5, UR11 ;  /* 0x0000000b00057c82 */ /* 0x000fe20008000000 */
[----:B------:R-:W-:Y:S01]  /*1fa0*/  UMOV UR7, 0x80000020 ;  /* 0x8000002000077882 */ /* 0x000fe20000000000 */
[----:B------:R-:W-:Y:S02]  /*1fb0*/  UMOV UR11, 0x80000020 ;  /* 0x80000020000b7882 */ /* 0x000fe40000000000 */
[----:B------:R-:W-:Y:S01]  /*1fc0*/  UMOV UR10, UR4 ;  /* 0x00000004000a7c82 */ /* 0x000fe20008000000 */
[----:B------:R-:W-:Y:S01]  /*1fd0*/  MOV R13, UR11 ;  /* 0x0000000b000d7c02 */ /* 0x000fe20008000f00 */
[----:B------:R-:W-:Y:S01]  /*1fe0*/  UMOV UR4, UR10 ;  /* 0x0000000a00047c82 */ /* 0x000fe20008000000 */
[----:B------:R-:W-:Y:S01]  /*1ff0*/  MOV R10, UR10 ;  /* 0x0000000a000a7c02 */ /* 0x000fe20008000f00 */
[----:B------:R-:W-:Y:S02]  /*2000*/  UIADD3 UR48, UR8, 0x500, URZ ;  /* 0x0000050008307890 */ /* 0x000fe4000fffe03f */
[----:B------:R-:W-:Y:S01]  /*2010*/  UIADD3 UR50, UR38, 0x500, URZ ;  /* 0x0000050026327890 */ /* 0x000fe2000fffe03f */
[----:B------:R-:W-:Y:S01]  /*2020*/  UMOV UR51, 0x80000020 ;  /* 0x8000002000337882 */ /* 0x000fe20000000000 */
[----:B------:R-:W-:Y:S01]  /*2030*/  UIADD3 UR44, UR8, 0x502, URZ ;  /* 0x00000502082c7890 */ /* 0x000fe2000fffe03f */
[----:B------:R-:W-:Y:S01]  /*2040*/  UMOV UR45, 0x80000020 ;  /* 0x80000020002d7882 */ /* 0x000fe20000000000 */
[----:B------:R-:W-:Y:S01]  /*2050*/  UIADD3 UR40, UR8, 0x600, URZ ;  /* 0x0000060008287890 */ /* 0x000fe2000fffe03f */
[----:B------:R-:W-:Y:S01]  /*2060*/  UMOV UR41, 0x80000020 ;  /* 0x8000002000297882 */ /* 0x000fe20000000000 */
[----:B------:R-:W-:Y:S01]  /*2070*/  ULDC UR9, c[0x0][0x604] ;  /* 0x0001810000097ab9 */ /* 0x000fe20000000800 */
        /* <DEDUP_REMOVED lines=9> */
[----:B------:R-:W-:-:S02]  /*2110*/  WARPGROUP.DEPBAR.LE gsb0, 0x0 ;  /* 0x00008000000079c5 */ /* 0x000fc40000010000 */
[----:B------:R-:W-:-:S06]  /*2120*/  WARPGROUP.ARRIVE ;  /* 0x00000000000079c5 */ /* 0x000fcc0000000000 */
[----:B------:R-:W-:Y:S01]  /*2130*/  HGMMA.64x64x16.F32 R24, gdesc[UR4], R24, gsb0 ;  /* 0x00e00000041879f0 */ /* 0x000fe20008000818 */
[----:B------:R-:W-:Y:S02]  /*2140*/  UIADD3 UR4, UR8, 0x100, URZ ;  /* 0x0000010008047890 */ /* 0x000fe4000fffe03f */
        /* <DEDUP_REMOVED lines=17> */
[----:B------:R-:W-:Y:S01]  /*2260*/  IMAD.U32 R19, RZ, RZ, UR11 ;  /* 0x0000000bff137e24 */ /* 0x000fe2000f8e00ff */
[----:B------:R-:W-:Y:S01]  /*2270*/  UMOV UR4, UR10 ;  /* 0x0000000a00047c82 */ /* 0x000fe20008000000 */
[----:B------:R-:W-:Y:S01]  /*2280*/  IMAD.U32 R14, RZ, RZ, UR10 ;  /* 0x0000000aff0e7e24 */ /* 0x000fe2000f8e00ff */
        /* <DEDUP_REMOVED lines=43> */
[----:B------:R-:W-:Y:S02]  /*2540*/  ULDC UR11, c[0x0][0x604] ;  /* 0x00018100000b7ab9 */ /* 0x000fe40000000800 */
[----:B------:R-:W-:Y:S02]  /*2550*/  UMOV UR10, UR4 ;  /* 0x00000004000a7c82 */ /* 0x000fe40008000000 */
[----:B------:R-:W-:Y:S01]  /*2560*/  UMOV UR4, UR10 ;  /* 0x0000000a00047c82 */ /* 0x000fe20008000000 */
[----:B------:R-:W-:Y:S01]  /*2570*/  MOV R168, UR10 ;  /* 0x0000000a00a87c02 */ /* 0x000fe20008000f00 */
[----:B------:R-:W-:Y:S01]  /*2580*/  ULDC UR10, c[0x0][0x604] ;  /* 0x00018100000a7ab9 */ /* 0x000fe20000000800 */
[----:B------:R-:W-:-:S02]  /*2590*/  WARPGROUP.DEPBAR.LE gsb0, 0x0 ;  /* 0x00008000000079c5 */ /* 0x000fc40000010000 */
[----:B------:R-:W-:-:S06]  /*25a0*/  WARPGROUP.ARRIVE ;  /* 0x00000000000079c5 */ /* 0x000fcc0000000000 */
[----:B------:R-:W-:Y:S01]  /*25b0*/  HGMMA.64x64x16.F32 R24, gdesc[UR4], R24, gsb0 ;  /* 0x00e00000041879f0 */ /* 0x000fe20008000818 */
[----:B------:R-:W-:Y:S01]  /*25c0*/  UIADD3 UR6, UR38, 0x502, URZ ;  /* 0x0000050226067890 */ /* 0x000fe2000fffe03f */
[----:B------:R-:W-:Y:S01]  /*25d0*/  UMOV UR4, UR44 ;  /* 0x0000002c00047c82 */ /* 0x000fe20008000000 */
[----:B------:R-:W-:Y:S01]  /*25e0*/  UMOV UR5, UR45 ;  /* 0x0000002d00057c82 */ /* 0x000fe20008000000 */
[----:B------:R-:W-:Y:S01]  /*25f0*/  UMOV UR7, 0x80000020 ;  /* 0x8000002000077882 */ /* 0x000fe20000000000 */
[----:B------:R-:W-:Y:S02]  /*2600*/  WARPGROUP.DEPBAR.LE gsb0, 0x0 ;  /* 0x00008000000079c5 */ /* 0x000fe40000010000 */
[----:B------:R-:W-:-:S06]  /*2610*/  WARPGROUP.ARRIVE ;  /* 0x00000000000079c5 */ /* 0x000fcc0000000000 */
[----:B------:R-:W-:Y:S03]  /*2620*/  HGMMA.64x64x16.F32 R24, gdesc[UR56], R24, gsb0 ;  /* 0x00e00000381879f0 */ /* 0x000fe60008000818 */
        /* <DEDUP_REMOVED lines=15> */
[----:B------:R-:W-:Y:S01]  /*2720*/  HGMMA.64x64x16.F32 R24, gdesc[UR4], R24, gsb0 ;  /* 0x00e00000041879f0 */ /* 0x000fe20008000818 */
[----:B------:R-:W-:Y:S02]  /*2730*/  UIADD3 UR4, UR8, 0x602, URZ ;  /* 0x0000060208047890 */ /* 0x000fe4000fffe03f */
[----:B------:R-:W-:Y:S01]  /*2740*/  UIADD3 UR6, UR38, 0x602, URZ ;  /* 0x0000060226067890 */ /* 0x000fe2000fffe03f */
[----:B------:R-:W-:Y:S01]  /*2750*/  UMOV UR5, 0x80000020 ;  /* 0x8000002000057882 */ /* 0x000fe20000000000 */
[----:B------:R-:W-:Y:S01]  /*2760*/  UMOV UR7, 0x80000020 ;  /* 0x8000002000077882 */ /* 0x000fe20000000000 */
[----:B------:R-:W-:Y:S01]  /*2770*/  ULDC UR8, c[0x0][0x604] ;  /* 0x0001810000087ab9 */ /* 0x000fe20000000800 */
[----:B------:R-:W-:Y:S02]  /*2780*/  WARPGROUP.DEPBAR.LE gsb0, 0x0 ;  /* 0x00008000000079c5 */ /* 0x000fe40000010000 */
[----:B------:R-:W-:-:S06]  /*2790*/  WARPGROUP.ARRIVE ;  /* 0x00000000000079c5 */ /* 0x000fcc0000000000 */
[----:B------:R-:W-:Y:S01]  /*27a0*/  HGMMA.64x64x16.F32 R24, gdesc[UR4], R24, gsb0 ;  /* 0x00e00000041879f0 */ /* 0x000fe20008000818 */
[----:B------:R-:W-:Y:S01]  /*27b0*/  ULDC UR6, c[0x0][0x28c] ;  /* 0x0000a30000067ab9 */ /* 0x000fe20000000800 */
[----:B------:R-:W-:Y:S01]  /*27c0*/  ULDC UR7, c[0x0][0x28c] ;  /* 0x0000a30000077ab9 */ /* 0x000fe20000000800 */
[----:B------:R-:W-:Y:S01]  /*27d0*/  ISETP.GE.AND P2, PT, R56, UR6, PT ;  /* 0x0000000638007c0c */ /* 0x000fe2000bf46270 */
[C---:B------:R-:W-:Y:S01]  /*27e0*/  VIADD R56, R170.reuse, 0x9 ;  /* 0x00000009aa387836 */ /* 0x040fe20000000000 */
[----:B------:R-:W-:Y:S01]  /*27f0*/  ULDC UR6, c[0x0][0x28c] ;  /* 0x0000a30000067ab9 */ /* 0x000fe20000000800 */
[----:B------:R-:W-:Y:S01]  /*2800*/  ISETP.GE.AND P3, PT, R57, UR7, PT ;  /* 0x0000000739007c0c */ /* 0x000fe2000bf66270 */
[----:B------:R-:W-:Y:S01]  /*2810*/  ULDC UR7, c[0x0][0x28c] ;  /* 0x0000a30000077ab9 */ /* 0x000fe20000000800 */
[----:B------:R-:W-:Y:S02]  /*2820*/  IADD3 R57, R170, 0x10, RZ ;  /* 0x00000010aa397810 */ /* 0x000fe40007ffe0ff */
[----:B------:R-:W-:Y:S01]  /*2830*/  ISETP.GE.AND P4, PT, R56, UR6, PT ;  /* 0x0000000638007c0c */ /* 0x000fe2000bf86270 */
[----:B------:R-:W-:Y:S01]  /*2840*/  ULDC UR6, c[0x0][0x28c] ;  /* 0x0000a30000067ab9 */ /* 0x000fe20000000800 */
[----:B------:R-:W-:-:S02]  /*2850*/  IADD3 R56, R170, 0x11, RZ ;  /* 0x00000011aa387810 */ /* 0x000fc40007ffe0ff */
[----:B------:R-:W-:Y:S01]  /*2860*/  ISETP.GE.AND P5, PT, R57, UR7, PT ;  /* 0x0000000739007c0c */ /* 0x000fe2000bfa6270 */
[----:B------:R-:W-:Y:S01]  /*2870*/  VIADD R57, R170, 0x18 ;  /* 0x00000018aa397836 */ /* 0x000fe20000000000 */
[----:B------:R-:W-:Y:S01]  /*2880*/  ISETP.GE.AND P6, PT, R56, UR6, PT ;  /* 0x0000000638007c0c */ /* 0x000fe2000bfc6270 */
[----:B------:R-:W-:Y:S01]  /*2890*/  ULDC UR6, c[0x0][0x28c] ;  /* 0x0000a30000067ab9 */ /* 0x000fe20000000800 */
[----:B------:R-:W-:Y:S01]  /*28a0*/  IADD3 R56, R170, 0x19, RZ ;  /* 0x00000019aa387810 */ /* 0x000fe20007ffe0ff */
[----:B------:R-:W-:Y:S02]  /*28b0*/  ULDC UR7, c[0x0][0x28c] ;  /* 0x0000a30000077ab9 */ /* 0x000fe40000000800 */
[----:B------:R-:W-:Y:S01]  /*28c0*/  ISETP.GE.AND P1, PT, R57, UR7, PT ;  /* 0x0000000739007c0c */ /* 0x000fe2000bf26270 */
[----:B------:R-:W-:Y:S01]  /*28d0*/  ULDC UR7, c[0x0][0x28c] ;  /* 0x0000a30000077ab9 */ /* 0x000fe20000000800 */
[----:B------:R-:W-:Y:S02]  /*28e0*/  WARPGROUP.DEPBAR.LE gsb0, 0x0 ;  /* 0x00008000000079c5 */ /* 0x000fe40000010000 */
[----:B------:R-:W-:-:S02]  /*28f0*/  FSEL R25, R25, -INF , !P2 ;  /* 0xff80000019197808 */ /* 0x000fc40005000000 */
[----:B------:R-:W-:Y:S02]  /*2900*/  FSEL R27, R27, -INF , !P2 ;  /* 0xff8000001b1b7808 */ /* 0x000fe40005000000 */
[----:B------:R-:W-:Y:S01]  /*2910*/  ISETP.GE.AND P2, PT, R56, UR6, PT ;  /* 0x0000000638007c0c */ /* 0x000fe2000bf46270 */
[----:B------:R-:W-:Y:S01]  /*2920*/  ULDC UR6, c[0x0][0x28c] ;  /* 0x0000a30000067ab9 */ /* 0x000fe20000000800 */
[----:B------:R-:W-:Y:S01]  /*2930*/  FSEL R56, R28, -INF , !P3 ;  /* 0xff8000001c387808 */ /* 0x000fe20005800000 */
[----:B------:R-:W-:Y:S01]  /*2940*/  VIADD R28, R170, 0x21 ;  /* 0x00000021aa1c7836 */ /* 0x000fe20000000000 */
[----:B------:R-:W-:Y:S02]  /*2950*/  FSEL R30, R30, -INF , !P3 ;  /* 0xff8000001e1e7808 */ /* 0x000fe40005800000 */
[----:B------:R-:W-:Y:S01]  /*2960*/  ISETP.GE.AND P3, PT, R170, UR6, PT ;  /* 0x00000006aa007c0c */ /* 0x000fe2000bf66270 */
[----:B------:R-:W-:Y:S01]  /*2970*/  ULDC UR6, c[0x0][0x28c] ;  /* 0x0000a30000067ab9 */ /* 0x000fe20000000800 */
[----:B------:R-:W-:-:S02]  /*2980*/  FSEL R57, R29, -INF , !P4 ;  /* 0xff8000001d397808 */ /* 0x000fc40006000000 */
[----:B------:R-:W-:Y:S02]  /*2990*/  FSEL R26, R26, -INF , !P3 ;  /* 0xff8000001a1a7808 */ /* 0x000fe40005800000 */
[----:B------:R-:W-:Y:S02]  /*29a0*/  FSEL R31, R31, -INF , !P4 ;  /* 0xff8000001f1f7808 */ /* 0x000fe40006000000 */
[----:B------:R-:W-:Y:S02]  /*29b0*/  FMNMX R29, R26, R27, !PT ;  /* 0x0000001b1a1d7209 */ /* 0x000fe40007800000 */
[----:B------:R-:W-:Y:S01]  /*29c0*/  ISETP.GE.AND P4, PT, R58, UR7, PT ;  /* 0x000000073a007c0c */ /* 0x000fe2000bf86270 */
[----:B------:R-:W-:Y:S01]  /*29d0*/  ULDC UR7, c[0x0][0x604] ;  /* 0x0001810000077ab9 */ /* 0x000fe20000000800 */
[----:B------:R-:W-:Y:S02]  /*29e0*/  FSEL R58, R32, -INF , !P5 ;  /* 0xff800000203a7808 */ /* 0x000fe40006800000 */
[----:B------:R-:W-:-:S02]  /*29f0*/  FSEL R34, R34, -INF , !P5 ;  /* 0xff80000022227808 */ /* 0x000fc40006800000 */
[----:B------:R-:W-:Y:S01]  /*2a00*/  ISETP.GE.AND P5, PT, R28, UR6, PT ;  /* 0x000000061c007c0c */ /* 0x000fe2000bfa6270 */
[----:B------:R-:W-:Y:S01]  /*2a10*/  ULDC UR6, c[0x0][0x28c] ;  /* 0x0000a30000067ab9 */ /* 0x000fe20000000800 */
[----:B------:R-:W-:Y:S02]  /*2a20*/  FMNMX R28, R30, R29, !PT ;  /* 0x0000001d1e1c7209 */ /* 0x000fe40007800000 */
[----:B------:R-:W-:Y:S02]  /*2a30*/  IADD3 R32, R170, 0x28, RZ ;  /* 0x00000028aa207810 */ /* 0x000fe40007ffe0ff */
[----:B------:R-:W-:Y:S02]  /*2a40*/  FMNMX R29, R31, R28, !PT ;  /* 0x0000001c1f1d7209 */ /* 0x000fe40007800000 */
[----:B------:R-:W-:Y:S02]  /*2a50*/  FSEL R35, R35, -INF , !P6 ;  /* 0xff80000023237808 */ /* 0x000fe40007000000 */
[----:B------:R-:W-:-:S02]  /*2a60*/  FMNMX R28, R34, R29, !PT ;  /* 0x0000001d221c7209 */ /* 0x000fc40007800000 */
[----:B------:R-:W-:Y:S02]  /*2a70*/  FSEL R33, R33, -INF , !P6 ;  /* 0xff80000021217808 */ /* 0x000fe40007000000 */
[----:B------:R-:W-:Y:S01]  /*2a80*/  ISETP.GE.AND P6, PT, R32, UR6, PT ;  /* 0x0000000620007c0c */ /* 0x000fe2000bfc6270 */
[----:B------:R-:W-:Y:S01]  /*2a90*/  ULDC UR6, c[0x0][0x28c] ;  /* 0x0000a30000067ab9 */ /* 0x000fe20000000800 */
[----:B------:R-:W-:Y:S02]  /*2aa0*/  IADD3 R32, R170, 0x29, RZ ;  /* 0x00000029aa207810 */ /* 0x000fe40007ffe0ff */
[----:B------:R-:W-:Y:S02]  /*2ab0*/  FSEL R38, R38, -INF , !P1 ;  /* 0xff80000026267808 */ /* 0x000fe40004800000 */
[----:B------:R-:W-:Y:S02]  /*2ac0*/  FMNMX R29, R35, R28, !PT ;  /* 0x0000001c231d7209 */ /* 0x000fe40007800000 */
[----:B------:R-:W-:Y:S01]  /*2ad0*/  FSEL R36, R36, -INF , !P1 ;  /* 0xff80000024247808 */ /* 0x000fe20004800000 */
[----:B------:R-:W3:Y:S01]  /*2ae0*/  LDC R28, c[0x0][0x28c] ;  /* 0x0000a300ff1c7b82 */ /* 0x000ee20000000800 */
[----:B------:R-:W-:Y:S01]  /*2af0*/  ISETP.GE.AND P1, PT, R32, UR6, PT ;  /* 0x0000000620007c0c */ /* 0x000fe2000bf26270 */
[----:B------:R-:W-:Y:S01]  /*2b00*/  ULDC UR6, c[0x0][0x28c] ;  /* 0x0000a30000067ab9 */ /* 0x000fe20000000800 */
[----:B------:R-:W-:-:S02]  /*2b10*/  FSEL R39, R39, -INF , !P2 ;  /* 0xff80000027277808 */ /* 0x000fc40005000000 */
[----:B------:R-:W-:Y:S02]  /*2b20*/  FMNMX R32, R38, R29, !PT ;  /* 0x0000001d26207209 */ /* 0x000fe40007800000 */
[----:B------:R-:W-:Y:S02]  /*2b30*/  FSEL R42, R42, -INF , !P4 ;  /* 0xff8000002a2a7808 */ /* 0x000fe40006000000 */
[----:B------:R-:W-:Y:S02]  /*2b40*/  FMNMX R29, R39, R32, !PT ;  /* 0x00000020271d7209 */ /* 0x000fe40007800000 */
[----:B------:R-:W-:Y:S02]  /*2b50*/  FSEL R37, R37, -INF , !P2 ;  /* 0xff80000025257808 */ /* 0x000fe40005000000 */
[----:B------:R-:W-:Y:S02]  /*2b60*/  FSEL R43, R43, -INF , !P5 ;  /* 0xff8000002b2b7808 */ /* 0x000fe40006800000 */
[----:B------:R-:W-:-:S02]  /*2b70*/  FMNMX R32, R42, R29, !PT ;  /* 0x0000001d2a207209 */ /* 0x000fc40007800000 */
[----:B------:R-:W-:Y:S01]  /*2b80*/  ISETP.GE.AND P2, PT, R59, UR6, PT ;  /* 0x000000063b007c0c */ /* 0x000fe2000bf46270 */
[----:B------:R-:W-:Y:S01]  /*2b90*/  ULDC UR6, c[0x0][0x28c] ;  /* 0x0000a30000067ab9 */ /* 0x000fe20000000800 */
[----:B------:R-:W-:Y:S02]  /*2ba0*/  IADD3 R59, R170, 0x31, RZ ;  /* 0x00000031aa3b7810 */ /* 0x000fe40007ffe0ff */
[----:B------:R-:W-:Y:S02]  /*2bb0*/  FSEL R46, R46, -INF , !P6 ;  /* 0xff8000002e2e7808 */ /* 0x000fe40007000000 */
[----:B------:R-:W-:Y:S02]  /*2bc0*/  FMNMX R29, R43, R32, !PT ;  /* 0x000000202b1d7209 */ /* 0x000fe40007800000 */
[----:B------:R-:W-:Y:S02]  /*2bd0*/  FSEL R40, R40, -INF , !P4 ;  /* 0xff80000028287808 */ /* 0x000fe40006000000 */
[----:B------:R-:W-:Y:S01]  /*2be0*/  ISETP.GE.AND P4, PT, R59, UR6, PT ;  /* 0x000000063b007c0c */ /* 0x000fe2000bf86270 */
[----:B------:R-:W-:Y:S01]  /*2bf0*/  ULDC UR6, c[0x0][0x28c] ;  /* 0x0000a30000067ab9 */ /* 0x000fe20000000800 */
[----:B------:R-:W-:-:S02]  /*2c00*/  IADD3 R59, R170, 0x38, RZ ;  /* 0x00000038aa3b7810 */ /* 0x000fc40007ffe0ff */
[----:B------:R-:W-:Y:S02]  /*2c10*/  FSEL R47, R47, -INF , !P1 ;  /* 0xff8000002f2f7808 */ /* 0x000fe40004800000 */
[----:B------:R-:W-:Y:S01]  /*2c20*/  FMNMX R32, R46, R29, !PT ;  /* 0x0000001d2e207209 */ /* 0x000fe20007800000 */
[----:B------:R-:W-:Y:S01]  /*2c30*/  VIADD R29, R170, 0x39 ;  /* 0x00000039aa1d7836 */ /* 0x000fe20000000000 */
[----:B------:R-:W-:Y:S02]  /*2c40*/  FSEL R41, R41, -INF , !P5 ;  /* 0xff80000029297808 */ /* 0x000fe40006800000 */
[----:B------:R-:W-:Y:S01]  /*2c50*/  ISETP.GE.AND P5, PT, R59, UR6, PT ;  /* 0x000000063b007c0c */ /* 0x000fe2000bfa6270 */
[----:B------:R-:W-:Y:S01]  /*2c60*/  ULDC UR6, c[0x0][0x604] ;  /* 0x0001810000067ab9 */ /* 0x000fe20000000800 */
[----:B------:R-:W-:Y:S02]  /*2c70*/  FSEL R50, R50, -INF , !P2 ;  /* 0xff80000032327808 */ /* 0x000fe40005000000 */
[----:B------:R-:W-:-:S02]  /*2c80*/  FMNMX R59, R47, R32, !PT ;  /* 0x000000202f3b7209 */ /* 0x000fc40007800000 */
[----:B------:R-:W-:Y:S02]  /*2c90*/  FSEL R24, R24, -INF , !P3 ;  /* 0xff80000018187808 */ /* 0x000fe40005800000 */
[----:B------:R-:W-:Y:S02]  /*2ca0*/  FSEL R51, R51, -INF , !P4 ;  /* 0xff80000033337808 */ /* 0x000fe40006000000 */
[----:B------:R-:W-:Y:S02]  /*2cb0*/  FMNMX R32, R50, R59, !PT ;  /* 0x0000003b32207209 */ /* 0x000fe40007800000 */
[----:B---3--:R-:W-:Y:S02]  /*2cc0*/  ISETP.GE.AND P3, PT, R29, R28, PT ;  /* 0x0000001c1d00720c */ /* 0x008fe40003f66270 */
[----:B------:R-:W-:Y:S02]  /*2cd0*/  FMNMX R29, R24, R25, !PT ;  /* 0x00000019181d7209 */ /* 0x000fe40007800000 */
[----:B------:R-:W-:-:S02]  /*2ce0*/  FMNMX R59, R51, R32, !PT ;  /* 0x00000020333b7209 */ /* 0x000fc40007800000 */
[----:B------:R-:W-:Y:S02]  /*2cf0*/  FMNMX R32, R56, R29, !PT ;  /* 0x0000001d38207209 */ /* 0x000fe40007800000 */
[----:B------:R-:W-:Y:S02]  /*2d00*/  FSEL R54, R54, -INF , !P5 ;  /* 0xff80000036367808 */ /* 0x000fe40006800000 */
[----:B------:R-:W-:Y:S02]  /*2d10*/  FMNMX R29, R57, R32, !PT ;  /* 0x00000020391d7209 */ /* 0x000fe40007800000 */
[----:B------:R-:W-:Y:S02]  /*2d20*/  FSEL R55, R55, -INF , !P3 ;  /* 0xff80000037377808 */ /* 0x000fe40005800000 */
[----:B------:R-:W-:Y:S02]  /*2d30*/  FMNMX R60, R54, R59, !PT ;  /* 0x0000003b363c7209 */ /* 0x000fe40007800000 */
[----:B------:R-:W-:-:S02]  /*2d40*/  FMNMX R32, R58, R29, !PT ;  /* 0x0000001d3a207209 */ /* 0x000fc40007800000 */
[----:B------:R-:W-:Y:S02]  /*2d50*/  FMNMX R60, R55, R60, !PT ;  /* 0x0000003c373c7209 */ /* 0x000fe40007800000 */
[----:B------:R-:W-:Y:S02]  /*2d60*/  FMNMX R29, R33, R32, !PT ;  /* 0x00000020211d7209 */ /* 0x000fe40007800000 */
[----:B------:R-:W-:Y:S01]  /*2d70*/  FSEL R44, R44, -INF , !P6 ;  /* 0xff8000002c2c7808 */ /* 0x000fe20007000000 */
[----:B------:R-:W3:Y:S01]  /*2d80*/  SHFL.BFLY PT, R59, R60, 0x1, 0x1f ;  /* 0x0c201f003c3b7f89 */ /* 0x000ee200000e0000 */
[----:B------:R-:W-:Y:S02]  /*2d90*/  FMNMX R32, R36, R29, !PT ;  /* 0x0000001d24207209 */ /* 0x000fe40007800000 */
[----:B------:R-:W-:Y:S02]  /*2da0*/  FSEL R45, R45, -INF , !P1 ;  /* 0xff8000002d2d7808 */ /* 0x000fe40004800000 */
[----:B------:R-:W-:-:S02]  /*2db0*/  FMNMX R29, R37, R32, !PT ;  /* 0x00000020251d7209 */ /* 0x000fc40007800000 */
[----:B------:R-:W-:Y:S02]  /*2dc0*/  FSEL R48, R48, -INF , !P2 ;  /* 0xff80000030307808 */ /* 0x000fe40005000000 */
[----:B------:R-:W-:Y:S02]  /*2dd0*/  FMNMX R32, R40, R29, !PT ;  /* 0x0000001d28207209 */ /* 0x000fe40007800000 */
[----:B------:R-:W-:Y:S02]  /*2de0*/  FSEL R49, R49, -INF , !P4 ;  /* 0xff80000031317808 */ /* 0x000fe40006000000 */
[----:B------:R-:W-:Y:S02]  /*2df0*/  FMNMX R29, R41, R32, !PT ;  /* 0x00000020291d7209 */ /* 0x000fe40007800000 */
[----:B------:R-:W-:Y:S02]  /*2e00*/  FSEL R52, R52, -INF , !P5 ;  /* 0xff80000034347808 */ /* 0x000fe40006800000 */
[----:B------:R-:W-:-:S02]  /*2e10*/  FMNMX R32, R44, R29, !PT ;  /* 0x0000001d2c207209 */ /* 0x000fc40007800000 */
[----:B------:R-:W-:Y:S02]  /*2e20*/  FSEL R53, R53, -INF , !P3 ;  /* 0xff80000035357808 */ /* 0x000fe40005800000 */
[----:B------:R-:W-:Y:S02]  /*2e30*/  FMNMX R29, R45, R32, !PT ;  /* 0x000000202d1d7209 */ /* 0x000fe40007800000 */
[----:B---3--:R-:W-:Y:S02]  /*2e40*/  FMNMX R59, R60, R59, !PT ;  /* 0x0000003b3c3b7209 */ /* 0x008fe40007800000 */
[----:B------:R-:W-:-:S03]  /*2e50*/  FMNMX R32, R48, R29, !PT ;  /* 0x0000001d30207209 */ /* 0x000fc60007800000 */
[----:B------:R-:W3:Y:S01]  /*2e60*/  SHFL.BFLY PT, R176, R59, 0x2, 0x1f ;  /* 0x0c401f003bb07f89 */ /* 0x000ee200000e0000 */
[----:B------:R-:W-:-:S04]  /*2e70*/  FMNMX R29, R49, R32, !PT ;  /* 0x00000020311d7209 */ /* 0x000fc80007800000 */
[----:B------:R-:W-:-:S04]  /*2e80*/  FMNMX R32, R52, R29, !PT ;  /* 0x0000001d34207209 */ /* 0x000fc80007800000 */
[----:B------:R-:W-:-:S05]  /*2e90*/  FMNMX R32, R53, R32, !PT ;  /* 0x0000002035207209 */ /* 0x000fca0007800000 */
[----:B------:R-:W4:Y:S01]  /*2ea0*/  SHFL.BFLY PT, R29, R32, 0x1, 0x1f ;  /* 0x0c201f00201d7f89 */ /* 0x000f2200000e0000 */
[----:B---3--:R-:W-:-:S04]  /*2eb0*/  FMNMX R176, R59, R176, !PT ;  /* 0x000000b03bb07209 */ /* 0x008fc80007800000 */
[----:B------:R-:W-:-:S04]  /*2ec0*/  FSETP.NEU.AND P1, PT, R176, -INF , PT ;  /* 0xff800000b000780b */ /* 0x000fc80003f2d000 */
[----:B------:R-:W-:-:S05]  /*2ed0*/  FSEL R59, R176, RZ, P1 ;  /* 0x000000ffb03b7208 */ /* 0x000fca0000800000 */
[----:B------:R-:W-:Y:S01]  /*2ee0*/  FMUL R59, R59, UR6 ;  /* 0x000000063b3b7c20 */ /* 0x000fe20008400000 */
[----:B----4-:R-:W-:Y:S01]  /*2ef0*/  FMNMX R175, R32, R29, !PT ;  /* 0x0000001d20af7209 */ /* 0x010fe20007800000 */
[----:B------:R-:W-:Y:S02]  /*2f00*/  ULDC UR6, c[0x0][0x604] ;  /* 0x0001810000067ab9 */ /* 0x000fe40000000800 */
[--C-:B------:R-:W-:Y:S01]  /*2f10*/  FFMA R60, R26, UR6, -R59.reuse ;  /* 0x000000061a3c7c23 */ /* 0x100fe2000800083b */
[----:B------:R-:W-:Y:S01]  /*2f20*/  ULDC UR6, c[0x0][0x604] ;  /* 0x0001810000067ab9 */ /* 0x000fe20000000800 */
[----:B------:R-:W3:Y:S01]  /*2f30*/  SHFL.BFLY PT, R26, R175, 0x2, 0x1f ;  /* 0x0c401f00af1a7f89 */ /* 0x000ee200000e0000 */
[--C-:B------:R-:W-:Y:S01]  /*2f40*/  FFMA R27, R27, UR6, -R59.reuse ;  /* 0x000000061b1b7c23 */ /* 0x100fe2000800083b */
[----:B------:R-:W-:Y:S01]  /*2f50*/  ULDC UR6, c[0x0][0x604] ;  /* 0x0001810000067ab9 */ /* 0x000fe20000000800 */
[----:B------:R-:W-:Y:S01]  /*2f60*/  FSETP.GEU.AND P3, PT, R60, -126, PT ;  /* 0xc2fc00003c00780b */ /* 0x000fe20003f6e000 */
        /* <DEDUP_REMOVED lines=10> */
[--C-:B------:R-:W-:Y:S01]  /*3010*/  FFMA R38, R38, UR7, -R59.reuse ;  /* 0x0000000726267c23 */ /* 0x100fe2000800083b */
[----:B------:R-:W-:Y:S01]  /*3020*/  FSETP.GEU.AND P1, PT, R34, -126, PT ;  /* 0xc2fc00002200780b */ /* 0x000fe20003f2e000 */
[----:B------:R-:W-:Y:S01]  /*3030*/  @!P3 FMUL R60, R60, 0.5 ;  /* 0x3f0000003c3cb820 */ /* 0x000fe20000400000 */
[--C-:B------:R-:W-:Y:S01]  /*3040*/  FFMA R42, R42, UR11, -R59.reuse ;  /* 0x0000000b2a2a7c23 */ /* 0x100fe2000800083b */
[--C-:B------:R-:W-:Y:S01]  /*3050*/  FFMA R39, R39, UR9, -R59.reuse ;  /* 0x0000000927277c23 */ /* 0x100fe2000800083b */
[----:B------:R-:W-:Y:S01]  /*3060*/  @!P4 FMUL R27, R27, 0.5 ;  /* 0x3f0000001b1bc820 */ /* 0x000fe20000400000 */
[----:B------:R-:W4:Y:S01]  /*3070*/  MUFU.EX2 R29, R60 ;  /* 0x0000003c001d7308 */ /* 0x000f220000000800 */
[--C-:B------:R-:W-:Y:S01]  /*3080*/  FFMA R43, R43, UR13, -R59.reuse ;  /* 0x0000000d2b2b7c23 */ /* 0x100fe2000800083b */
[----:B------:R-:W-:Y:S01]  /*3090*/  @!P6 FMUL R32, R32, 0.5 ;  /* 0x3f0000002020e820 */ /* 0x000fe20000400000 */
[----:B------:R-:W-:Y:S01]  /*30a0*/  FFMA R46, R46, UR15, -R59 ;  /* 0x0000000f2e2e7c23 */ /* 0x000fe2000800083b */
[----:B---3--:R-:W-:Y:S01]  /*30b0*/  FMNMX R175, R175, R26, !PT ;  /* 0x0000001aafaf7209 */ /* 0x008fe20007800000 */
[----:B------:R-:W-:Y:S01]  /*30c0*/  @!P5 FMUL R31, R31, 0.5 ;  /* 0x3f0000001f1fd820 */ /* 0x000fe20000400000 */
[----:B------:R-:W-:Y:S01]  /*30d0*/  ULDC UR6, c[0x0][0x604] ;  /* 0x0001810000067ab9 */ /* 0x000fe20000000800 */
[----:B------:R-:W-:Y:S01]  /*30e0*/  ULDC UR7, c[0x0][0x604] ;  /* 0x0001810000077ab9 */ /* 0x000fe20000000800 */
[C---:B------:R-:W-:Y:S01]  /*30f0*/  FSETP.NEU.AND P2, PT, R175.reuse, -INF , PT ;  /* 0xff800000af00780b */ /* 0x040fe20003f4d000 */
[----:B------:R-:W3:Y:S01]  /*3100*/  MUFU.EX2 R32, R32 ;  /* 0x0000002000207308 */ /* 0x000ee20000000800 */
[----:B------:R-:W-:Y:S01]  /*3110*/  @!P1 FMUL R34, R34, 0.5 ;  /* 0x3f00000022229820 */ /* 0x000fe20000400000 */
[----:B------:R-:W-:Y:S01]  /*3120*/  ULDC UR9, c[0x0][0x604] ;  /* 0x0001810000097ab9 */ /* 0x000fe20000000800 */
[----:B------:R-:W-:Y:S01]  /*3130*/  FSEL R26, R175, RZ, P2 ;  /* 0x000000ffaf1a7208 */ /* 0x000fe20001000000 */
[----:B------:R-:W-:Y:S01]  /*3140*/  ULDC UR11, c[0x0][0x604] ;  /* 0x00018100000b7ab9 */ /* 0x000fe20000000800 */
[----:B------:R-:W-:Y:S01]  /*3150*/  FSETP.GEU.AND P2, PT, R35, -126, PT ;  /* 0xc2fc00002300780b */ /* 0x000fe20003f4e000 */
[----:B------:R-:W-:Y:S01]  /*3160*/  ULDC UR13, c[0x0][0x604] ;  /* 0x00018100000d7ab9 */ /* 0x000fe20000000800 */
[----:B------:R-:W-:Y:S01]  /*3170*/  ULDC UR15, c[0x0][0x604] ;  /* 0x00018100000f7ab9 */ /* 0x000fe20000000800 */
[----:B------:R5:W1:Y:S01]  /*3180*/  MUFU.EX2 R30, R27 ;  /* 0x0000001b001e7308 */ /* 0x000a620000000800 */
[----:B----4-:R-:W-:Y:S01]  /*3190*/  @!P3 FMUL R29, R29, R29 ;  /* 0x0000001d1d1db220 */ /* 0x010fe20000400000 */
[----:B------:R-:W-:Y:S01]  /*31a0*/  FSETP.GEU.AND P3, PT, R38, -126, PT ;  /* 0xc2fc00002600780b */ /* 0x000fe20003f6e000 */
[----:B------:R-:W-:Y:S01]  /*31b0*/  FMUL R26, R26, UR6 ;  /* 0x000000061a1a7c20 */ /* 0x000fe20008400000 */
[----:B------:R-:W-:-:S03]  /*31c0*/  ULDC UR6, c[0x0][0x604] ;  /* 0x0001810000067ab9 */ /* 0x000fc60000000800 */
[--C-:B------:R-:W-:Y:S01]  /*31d0*/  FFMA R24, R24, UR7, -R26.reuse ;  /* 0x0000000718187c23 */ /* 0x100fe2000800081a */
[----:B------:R-:W4:Y:S01]  /*31e0*/  MUFU.EX2 R31, R31 ;  /* 0x0000001f001f7308 */ /* 0x000f220000000800 */
[----:B---3--:R-:W-:Y:S01]  /*31f0*/  @!P6 FMUL R32, R32, R32 ;  /* 0x000000202020e220 */ /* 0x008fe20000400000 */
[----:B------:R-:W-:Y:S01]  /*3200*/  @!P2 FMUL R35, R35, 0.5 ;  /* 0x3f0000002323a820 */ /* 0x000fe20000400000 */
[----:B------:R-:W-:Y:S01]  /*3210*/  FSETP.GEU.AND P6, PT, R42, -126, PT ;  /* 0xc2fc00002a00780b */ /* 0x000fe20003fce000 */
[--C-:B-----5:R-:W-:Y:S01]  /*3220*/  FFMA R27, R47, UR17, -R59.reuse ;  /* 0x000000112f1b7c23 */ /* 0x120fe2000800083b */
[--C-:B------:R-:W-:Y:S01]  /*3230*/  FFMA R25, R25, UR8, -R26.reuse ;  /* 0x0000000819197c23 */ /* 0x100fe2000800081a */
[--C-:B------:R-:W-:Y:S01]  /*3240*/  FFMA R56, R56, UR9, -R26.reuse ;  /* 0x0000000938387c23 */ /* 0x100fe2000800081a */
[----:B------:R-:W-:Y:S01]  /*3250*/  @!P3 FMUL R38, R38, 0.5 ;  /* 0x3f0000002626b820 */ /* 0x000fe20000400000 */
[----:B------:R3:W5:Y:S01]  /*3260*/  MUFU.EX2 R171, R34 ;  /* 0x0000002200ab7308 */ /* 0x0007620000000800 */
[----:B-1----:R-:W-:Y:S01]  /*3270*/  @!P4 FMUL R30, R30, R30 ;  /* 0x0000001e1e1ec220 */ /* 0x002fe20000400000 */
[----:B------:R-:W-:Y:S01]  /*3280*/  FSETP.GEU.AND P4, PT, R39, -126, PT ;  /* 0xc2fc00002700780b */ /* 0x000fe20003f8e000 */
[--C-:B------:R-:W-:Y:S01]  /*3290*/  FFMA R57, R57, UR10, -R26.reuse ;  /* 0x0000000a39397c23 */ /* 0x100fe2000800081a */
[--C-:B------:R-:W-:Y:S01]  /*32a0*/  FFMA R58, R58, UR11, -R26.reuse ;  /* 0x0000000b3a3a7c23 */ /* 0x100fe2000800081a */
[----:B------:R-:W-:Y:S01]  /*32b0*/  ULDC UR7, c[0x0][0x604] ;  /* 0x0001810000077ab9 */ /* 0x000fe20000000800 */
[--C-:B------:R-:W-:Y:S01]  /*32c0*/  FFMA R49, R49, UR6, -R26.reuse ;  /* 0x0000000631317c23 */ /* 0x100fe2000800081a */
[--C-:B------:R-:W-:Y:S01]  /*32d0*/  FFMA R52, R52, UR7, -R26.reuse ;  /* 0x0000000734347c23 */ /* 0x100fe2000800081a */
[----:B------:R-:W1:Y:S01]  /*32e0*/  MUFU.EX2 R172, R35 ;  /* 0x0000002300ac7308 */ /* 0x000e620000000800 */
[----:B----4-:R-:W-:Y:S01]  /*32f0*/  @!P5 FMUL R31, R31, R31 ;  /* 0x0000001f1f1fd220 */ /* 0x010fe20000400000 */
[----:B------:R-:W-:Y:S01]  /*3300*/  FSETP.GEU.AND P5, PT, R43, -126, PT ;  /* 0xc2fc00002b00780b */ /* 0x000fe20003fae000 */
[----:B------:R-:W-:Y:S01]  /*3310*/  @!P6 FMUL R42, R42, 0.5 ;  /* 0x3f0000002a2ae820 */ /* 0x000fe20000400000 */
[--C-:B---3--:R-:W-:Y:S01]  /*3320*/  FFMA R34, R50, UR19, -R59.reuse ;  /* 0x0000001332227c23 */ /* 0x108fe2000800083b */
[----:B------:R-:W-:Y:S01]  /*3330*/  ULDC UR17, c[0x0][0x604] ;  /* 0x0001810000117ab9 */ /* 0x000fe20000000800 */
[----:B------:R-:W-:Y:S01]  /*3340*/  ULDC UR19, c[0x0][0x604] ;  /* 0x0001810000137ab9 */ /* 0x000fe20000000800 */
[----:B------:R-:W-:Y:S01]  /*3350*/  @!P4 FMUL R39, R39, 0.5 ;  /* 0x3f0000002727c820 */ /* 0x000fe20000400000 */
[----:B------:R3:W4:Y:S01]  /*3360*/  MUFU.EX2 R173, R38 ;  /* 0x0000002600ad7308 */ /* 0x0007220000000800 */
[----:B-----5:R-:W-:Y:S01]  /*3370*/  @!P1 FMUL R171, R171, R171 ;  /* 0x000000ababab9220 */ /* 0x020fe20000400000 */
[----:B------:R-:W-:Y:S01]  /*3380*/  FSETP.GEU.AND P1, PT, R46, -126, PT ;  /* 0xc2fc00002e00780b */ /* 0x000fe20003f2e000 */
[----:B------:R-:W-:Y:S01]  /*3390*/  ULDC UR6, c[0x0][0x604] ;  /* 0x0001810000067ab9 */ /* 0x000fe20000000800 */
[----:B------:R-:W-:Y:S01]  /*33a0*/  ULDC UR7, c[0x0][0x604] ;  /* 0x0001810000077ab9 */ /* 0x000fe20000000800 */
[----:B------:R-:W-:Y:S01]  /*33b0*/  ULDC UR8, c[0x0][0x604] ;  /* 0x0001810000087ab9 */ /* 0x000fe20000000800 */
[--C-:B------:R-:W-:Y:S01]  /*33c0*/  FFMA R40, R40, UR15, -R26.reuse ;  /* 0x0000000f28287c23 */ /* 0x100fe2000800081a */
[----:B------:R-:W-:Y:S01]  /*33d0*/  @!P5 FMUL R43, R43, 0.5 ;  /* 0x3f0000002b2bd820 */ /* 0x000fe20000400000 */
[----:B------:R5:W2:Y:S01]  /*33e0*/  MUFU.EX2 R180, R42 ;  /* 0x0000002a00b47308 */ /* 0x000aa20000000800 */
[----:B-1----:R-:W-:Y:S01]  /*33f0*/  @!P2 FMUL R172, R172, R172 ;  /* 0x000000acacaca220 */ /* 0x002fe20000400000 */
[----:B------:R-:W-:Y:S01]  /*3400*/  FSETP.GEU.AND P2, PT, R27, -126, PT ;  /* 0xc2fc00001b00780b */ /* 0x000fe20003f4e000 */
[--C-:B---3--:R-:W-:Y:S01]  /*3410*/  FFMA R38, R33, UR12, -R26.reuse ;  /* 0x0000000c21267c23 */ /* 0x108fe2000800081a */
[--C-:B------:R-:W-:Y:S01]  /*3420*/  FFMA R41, R41, UR16, -R26.reuse ;  /* 0x0000001029297c23 */ /* 0x100fe2000800081a */
[--C-:B------:R-:W-:Y:S01]  /*3430*/  FFMA R44, R44, UR17, -R26.reuse ;  /* 0x000000112c2c7c23 */ /* 0x100fe2000800081a */
[--C-:B------:R-:W-:Y:S01]  /*3440*/  FFMA R45, R45, UR18, -R26.reuse ;  /* 0x000000122d2d7c23 */ /* 0x100fe2000800081a */
[----:B------:R-:W-:Y:S01]  /*3450*/  @!P1 FMUL R46, R46, 0.5 ;  /* 0x3f0000002e2e9820 */ /* 0x000fe20000400000 */
[----:B------:R1:W3:Y:S01]  /*3460*/  MUFU.EX2 R178, R39 ;  /* 0x0000002700b27308 */ /* 0x0002e20000000800 */
[----:B----4-:R-:W-:Y:S01]  /*3470*/  @!P3 FMUL R173, R173, R173 ;  /* 0x000000adadadb220 */ /* 0x010fe20000400000 */
[----:B------:R-:W-:Y:S01]  /*3480*/  FSETP.GEU.AND P3, PT, R34, -126, PT ;  /* 0xc2fc00002200780b */ /* 0x000fe20003f6e000 */
[--C-:B-----5:R-:W-:Y:S01]  /*3490*/  FFMA R42, R37, UR14, -R26.reuse ;  /* 0x0000000e252a7c23 */ /* 0x120fe2000800081a */
[--C-:B------:R-:W-:Y:S01]  /*34a0*/  FFMA R48, R48, UR19, -R26.reuse ;  /* 0x0000001330307c23 */ /* 0x100fe2000800081a */
[--C-:B------:R-:W-:Y:S01]  /*34b0*/  FFMA R53, R53, UR20, -R26.reuse ;  /* 0x0000001435357c23 */ /* 0x100fe2000800081a */
[--C-:B------:R-:W-:Y:S01]  /*34c0*/  FFMA R51, R51, UR6, -R59.reuse ;  /* 0x0000000633337c23 */ /* 0x100fe2000800083b */
[----:B------:R-:W-:Y:S01]  /*34d0*/  @!P2 FMUL R27, R27, 0.5 ;  /* 0x3f0000001b1ba820 */ /* 0x000fe20000400000 */
[----:B------:R-:W4:Y:S01]  /*34e0*/  MUFU.EX2 R47, R43 ;  /* 0x0000002b002f7308 */ /* 0x000f220000000800 */
[----:B--2---:R-:W-:Y:S01]  /*34f0*/  @!P6 FMUL R180, R180, R180 ;  /* 0x000000b4b4b4e220 */ /* 0x004fe20000400000 */
[----:B------:R-:W2:Y:S01]  /*3500*/  SYNCS.PHASECHK.TRANS64.TRYWAIT P6, [R16+URZ+0x23008], R61 ;  /* 0x0230083d100075a7 */ /* 0x000ea200080c017f */
[----:B-1----:R-:W-:Y:S01]  /*3510*/  FFMA R39, R36, UR13, -R26 ;  /* 0x0000000d24277c23 */ /* 0x002fe2000800081a */
[--C-:B------:R-:W-:Y:S01]  /*3520*/  FFMA R54, R54, UR7, -R59.reuse ;  /* 0x0000000736367c23 */ /* 0x100fe2000800083b */
[----:B------:R-:W-:-:S02]  /*3530*/  FFMA R55, R55, UR8, -R59 ;  /* 0x0000000837377c23 */ /* 0x000fc4000800083b */
[----:B------:R-:W-:Y:S01]  /*3540*/  @!P3 FMUL R34, R34, 0.5 ;  /* 0x3f0000002222b820 */ /* 0x000fe20000400000 */
[----:B------:R-:W1:Y:S01]  /*3550*/  MUFU.EX2 R179, R46 ;  /* 0x0000002e00b37308 */ /* 0x000e620000000800 */
[----:B---3--:R-:W-:Y:S01]  /*3560*/  @!P4 FMUL R178, R178, R178 ;  /* 0x000000b2b2b2c220 */ /* 0x008fe20000400000 */
[----:B------:R-:W-:-:S06]  /*3570*/  FSETP.GEU.AND P4, PT, R24, -126, PT ;  /* 0xc2fc00001800780b */ /* 0x000fcc0003f8e000 */
[----:B------:R3:W5:Y:S01]  /*3580*/  MUFU.EX2 R50, R27 ;  /* 0x0000001b00327308 */ /* 0x0007620000000800 */
[----:B----4-:R-:W-:Y:S01]  /*3590*/  @!P5 FMUL R47, R47, R47 ;  /* 0x0000002f2f2fd220 */ /* 0x010fe20000400000 */
[----:B------:R-:W-:-:S05]  /*35a0*/  FSETP.GEU.AND P5, PT, R25, -126, PT ;  /* 0xc2fc00001900780b */ /* 0x000fca0003fae000 */
[----:B------:R-:W-:Y:S01]  /*35b0*/  @!P4 FMUL R24, R24, 0.5 ;  /* 0x3f0000001818c820 */ /* 0x000fe20000400000 */
[----:B------:R-:W4:Y:S01]  /*35c0*/  MUFU.EX2 R182, R34 ;  /* 0x0000002200b67308 */ /* 0x000f220000000800 */
[----:B-1----:R-:W-:Y:S01]  /*35d0*/  @!P1 FMUL R179, R179, R179 ;  /* 0x000000b3b3b39220 */ /* 0x002fe20000400000 */
[----:B------:R-:W-:Y:S02]  /*35e0*/  FSETP.GEU.AND P1, PT, R56, -126, PT ;  /* 0xc2fc00003800780b */ /* 0x000fe40003f2e000 */
[----:B---3--:R-:W-:-:S03]  /*35f0*/  P2R R27, PR, RZ, 0x20 ;  /* 0x00000020ff1b7803 */ /* 0x008fc60000000000 */
[----:B------:R-:W-:Y:S01]  /*3600*/  @!P5 FMUL R25, R25, 0.5 ;  /* 0x3f0000001919d820 */ /* 0x000fe20000400000 */
[----:B------:R-:W1:Y:S01]  /*3610*/  MUFU.EX2 R33, R24 ;  /* 0x0000001800217308 */ /* 0x000e620000000800 */
[----:B-----5:R-:W-:Y:S01]  /*3620*/  @!P2 FMUL R50, R50, R50 ;  /* 0x000000323232a220 */ /* 0x020fe20000400000 */
[----:B------:R-:W-:Y:S02]  /*3630*/  FSETP.GEU.AND P2, PT, R57, -126, PT ;  /* 0xc2fc00003900780b */ /* 0x000fe40003f4e000 */
[----:B------:R-:W-:-:S03]  /*3640*/  FSETP.GEU.AND P5, PT, R39, -126, PT ;  /* 0xc2fc00002700780b */ /* 0x000fc60003fae000 */
[----:B------:R-:W-:Y:S01]  /*3650*/  @!P1 FMUL R56, R56, 0.5 ;  /* 0x3f00000038389820 */ /* 0x000fe20000400000 */
[----:B------:R3:W2:Y:S01]  /*3660*/  MUFU.EX2 R34, R25 ;  /* 0x0000001900227308 */ /* 0x0006a20000000800 */
[----:B----4-:R-:W-:Y:S01]  /*3670*/  @!P3 FMUL R182, R182, R182 ;  /* 0x000000b6b6b6b220 */ /* 0x010fe20000400000 */
[----:B------:R-:W-:-:S05]  /*3680*/  FSETP.GEU.AND P3, PT, R58, -126, PT ;  /* 0xc2fc00003a00780b */ /* 0x000fca0003f6e000 */
[----:B------:R-:W-:Y:S01]  /*3690*/  @!P2 FMUL R57, R57, 0.5 ;  /* 0x3f0000003939a820 */ /* 0x000fe20000400000 */
[----:B------:R3:W4:Y:S01]  /*36a0*/  MUFU.EX2 R35, R56 ;  /* 0x0000003800237308 */ /* 0x0007220000000800 */
[----:B-1----:R-:W-:Y:S01]  /*36b0*/  @!P4 FMUL R33, R33, R33 ;  /* 0x000000212121c220 */ /* 0x002fe20000400000 */
[----:B------:R-:W-:-:S05]  /*36c0*/  FSETP.GEU.AND P4, PT, R38, -126, PT ;  /* 0xc2fc00002600780b */ /* 0x000fca0003f8e000 */
[----:B------:R-:W-:Y:S01]  /*36d0*/  @!P3 FMUL R58, R58, 0.5 ;  /* 0x3f0000003a3ab820 */ /* 0x000fe20000400000 */
[----:B------:R3:W1:Y:S01]  /*36e0*/  MUFU.EX2 R36, R57 ;  /* 0x0000003900247308 */ /* 0x0006620000000800 */
[----:B--2---:R-:W-:Y:S06]  /*36f0*/  @!P6 BRA `(.L_x_23) ;  /* 0x000000a400e4e947 */ /* 0x004fec0003800000 */
.L_x_89:
[----:B------:R-:W-:Y:S01]  /*3700*/  ISETP.NE.AND P6, PT, R27, RZ, PT ;  /* 0x000000ff1b00720c */ /* 0x000fe20003fc5270 */
[----:B----4-:R-:W-:Y:S01]  /*3710*/  @!P1 FMUL R35, R35, R35 ;  /* 0x0000002323239220 */ /* 0x010fe20000400000 */
[----:B-1----:R-:W-:Y:S01]  /*3720*/  @!P2 FMUL R36, R36, R36 ;  /* 0x000000242424a220 */ /* 0x002fe20000400000 */
[----:B---3--:R-:W-:Y:S01]  /*3730*/  F2FP.F16.F32.PACK_AB R25, R30, R29 ;  /* 0x0000001d1e19723e */ /* 0x008fe200000000ff */
[----:B------:R-:W-:Y:S01]  /*3740*/  UIADD3 UR6, UR31, 0x700, URZ ;  /* 0x000007001f067890 */ /* 0x000fe2000fffe03f */
[----:B------:R-:W-:Y:S01]  /*3750*/  F2FP.F16.F32.PACK_AB R27, R31, R32 ;  /* 0x000000201f1b723e */ /* 0x000fe200000000ff */
[----:B------:R-:W-:Y:S01]  /*3760*/  UMOV UR7, 0x80000020 ;  /* 0x8000002000077882 */ /* 0x000fe20000000000 */
[----:B------:R-:W-:Y:S01]  /*3770*/  F2FP.F16.F32.PACK_AB R26, R36, R35 ;  /* 0x00000023241a723e */ /* 0x000fe200000000ff */
[----:B------:R-:W-:Y:S01]  /*3780*/  UIADD3 UR8, UR31, 0x800, URZ ;  /* 0x000008001f087890 */ /* 0x000fe2000fffe03f */
[----:B------:R-:W1:Y:S01]  /*3790*/  MUFU.EX2 R37, R58 ;  /* 0x0000003a00257308 */ /* 0x000e620000000800 */
[----:B------:R-:W-:Y:S01]  /*37a0*/  UMOV UR15, 0x80000020 ;  /* 0x80000020000f7882 */ /* 0x000fe20000000000 */
[----:B------:R-:W-:Y:S01]  /*37b0*/  UIADD3 UR10, UR31, 0x900, URZ ;  /* 0x000009001f0a7890 */ /* 0x000fe2000fffe03f */
[----:B------:R-:W-:Y:S01]  /*37c0*/  FSETP.GEU.AND P1, PT, R42, -126, PT ;  /* 0xc2fc00002a00780b */ /* 0x000fe20003f2e000 */
[----:B------:R-:W-:Y:S01]  /*37d0*/  @!P6 FMUL R34, R34, R34 ;  /* 0x000000222222e220 */ /* 0x000fe20000400000 */
[----:B------:R-:W-:Y:S01]  /*37e0*/  UMOV UR11, 0x80000020 ;  /* 0x80000020000b7882 */ /* 0x000fe20000000000 */
[----:B------:R-:W-:Y:S01]  /*37f0*/  UMOV UR14, UR8 ;  /* 0x00000008000e7c82 */ /* 0x000fe20008000000 */
[----:B------:R-:W-:Y:S01]  /*3800*/  UIADD3 UR8, UR31, 0xb00, URZ ;  /* 0x00000b001f087890 */ /* 0x000fe2000fffe03f */
[----:B------:R-:W-:Y:S01]  /*3810*/  @!P4 FMUL R38, R38, 0.5 ;  /* 0x3f0000002626c820 */ /* 0x000fe20000400000 */
[----:B------:R-:W-:Y:S01]  /*3820*/  F2FP.F16.F32.PACK_AB R24, R34, R33 ;  /* 0x000000212218723e */ /* 0x000fe200000000ff */
[----:B------:R-:W-:Y:S01]  /*3830*/  @!P5 FMUL R39, R39, 0.5 ;  /* 0x3f0000002727d820 */ /* 0x000fe20000400000 */
[----:B------:R-:W-:Y:S01]  /*3840*/  FSETP.GEU.AND P2, PT, R40, -126, PT ;  /* 0xc2fc00002800780b */ /* 0x000fe20003f4e000 */
[----:B------:R-:W-:Y:S01]  /*3850*/  UIADD3 UR12, UR31, 0xac0, URZ ;  /* 0x00000ac01f0c7890 */ /* 0x000fe2000fffe03f */
[----:B------:R-:W-:Y:S01]  /*3860*/  WARPGROUP.ARRIVE ;  /* 0x00000000000079c5 */ /* 0x000fe20000000000 */
[----:B------:R-:W3:Y:S01]  /*3870*/  MUFU.EX2 R38, R38 ;  /* 0x0000002600267308 */ /* 0x000ee20000000800 */
[----:B------:R-:W-:Y:S01]  /*3880*/  FSETP.GEU.AND P6, PT, R51, -126, PT ;  /* 0xc2fc00003300780b */ /* 0x000fe20003fce000 */
[----:B------:R-:W-:Y:S01]  /*3890*/  @!P1 FMUL R42, R42, 0.5 ;  /* 0x3f0000002a2a9820 */ /* 0x000fe20000400000 */
[----:B-1----:R-:W-:Y:S01]  /*38a0*/  @!P3 FMUL R37, R37, R37 ;  /* 0x000000252525b220 */ /* 0x002fe20000400000 */
[----:B------:R-:W-:Y:S01]  /*38b0*/  FSETP.GEU.AND P3, PT, R41, -126, PT ;  /* 0xc2fc00002900780b */ /* 0x000fe20003f6e000 */
[----:B------:R-:W-:Y:S01]  /*38c0*/  HGMMA.64x32x16.F32 R152, R24, gdesc[UR4].tnspB, RZ, !UPT, gsb0 ;  /* 0x4060000418987df0 */ /* 0x000fe2000c0008ff */
[----:B------:R-:W-:Y:S01]  /*38d0*/  UIADD3 UR6, UR31, 0xa00, URZ ;  /* 0x00000a001f067890 */ /* 0x000fe2000fffe03f */
[----:B------:R-:W-:Y:S01]  /*38e0*/  FADD R29, R29, R180 ;  /* 0x000000b41d1d7221 */ /* 0x000fe20000000000 */
[----:B------:R-:W-:Y:S01]  /*38f0*/  UMOV UR7, 0x80000020 ;  /* 0x8000002000077882 */ /* 0x000fe20000000000 */
[----:B------:R-:W1:Y:S01]  /*3900*/  MUFU.EX2 R39, R39 ;  /* 0x0000002700277308 */ /* 0x000e620000000800 */
[----:B------:R-:W-:Y:S01]  /*3910*/  @!P2 FMUL R40, R40, 0.5 ;  /* 0x3f0000002828a820 */ /* 0x000fe20000400000 */
[----:B------:R-:W-:Y:S01]  /*3920*/  FADD R32, R32, R179 ;  /* 0x000000b320207221 */ /* 0x000fe20000000000 */
[----:B------:R-:W-:Y:S01]  /*3930*/  FADD R30, R30, R47 ;  /* 0x0000002f1e1e7221 */ /* 0x000fe20000000000 */
[----:B------:R-:W-:Y:S01]  /*3940*/  FADD R31, R31, R50 ;  /* 0x000000321f1f7221 */ /* 0x000fe20000000000 */
[----:B------:R-:W-:Y:S01]  /*3950*/  @!P6 FMUL R51, R51, 0.5 ;  /* 0x3f0000003333e820 */ /* 0x000fe20000400000 */
[----:B------:R-:W-:Y:S01]  /*3960*/  ULDC UR30, c[0x0][0x604] ;  /* 0x00018100001e7ab9 */ /* 0x000fe20000000800 */
[----:B------:R-:W-:Y:S01]  /*3970*/  ULDC UR39, c[0x0][0x28c] ;  /* 0x0000a30000277ab9 */ /* 0x000fe20000000800 */
[----:B------:R-:W4:Y:S01]  /*3980*/  MUFU.EX2 R42, R42 ;  /* 0x0000002a002a7308 */ /* 0x000f220000000800 */
[----:B---3--:R-:W-:Y:S01]  /*3990*/  @!P4 FMUL R38, R38, R38 ;  /* 0x000000262626c220 */ /* 0x008fe20000400000 */
[----:B------:R-:W-:Y:S01]  /*39a0*/  FSETP.GEU.AND P4, PT, R44, -126, PT ;  /* 0xc2fc00002c00780b */ /* 0x000fe20003f8e000 */
[----:B------:R-:W-:Y:S01]  /*39b0*/  @!P3 FMUL R41, R41, 0.5 ;  /* 0x3f0000002929b820 */ /* 0x000fe20000400000 */
[----:B------:R-:W-:-:S02]  /*39c0*/  IADD3 R170, R170, 0x40, RZ ;  /* 0x00000040aaaa7810 */ /* 0x000fc40007ffe0ff */
[----:B------:R-:W-:Y:S02]  /*39d0*/  LEA.HI.SX32 R177, R177, 0xffffffff, 0x1a ;  /* 0xffffffffb1b17811 */ /* 0x000fe400078fd2ff */
[----:B------:R-:W3:Y:S01]  /*39e0*/  MUFU.EX2 R40, R40 ;  /* 0x0000002800287308 */ /* 0x000ee20000000800 */
[----:B-1----:R-:W-:Y:S01]  /*39f0*/  @!P5 FMUL R39, R39, R39 ;  /* 0x000000272727d220 */ /* 0x002fe20000400000 */
[----:B------:R-:W-:-:S05]  /*3a00*/  FSETP.GEU.AND P5, PT, R45, -126, PT ;  /* 0xc2fc00002d00780b */ /* 0x000fca0003fae000 */
[----:B------:R-:W-:Y:S01]  /*3a10*/  @!P4 FMUL R44, R44, 0.5 ;  /* 0x3f0000002c2cc820 */ /* 0x000fe20000400000 */
[----:B------:R-:W1:Y:S01]  /*3a20*/  MUFU.EX2 R41, R41 ;  /* 0x0000002900297308 */ /* 0x000e620000000800 */
[----:B----4-:R-:W-:Y:S01]  /*3a30*/  @!P1 FMUL R42, R42, R42 ;  /* 0x0000002a2a2a9220 */ /* 0x010fe20000400000 */
[----:B------:R-:W-:-:S05]  /*3a40*/  FSETP.GEU.AND P1, PT, R54, -126, PT ;  /* 0xc2fc00003600780b */ /* 0x000fca0003f2e000 */
[----:B------:R-:W-:Y:S01]  /*3a50*/  @!P5 FMUL R45, R45, 0.5 ;  /* 0x3f0000002d2dd820 */ /* 0x000fe20000400000 */
[----:B------:R-:W4:Y:S01]  /*3a60*/  MUFU.EX2 R44, R44 ;  /* 0x0000002c002c7308 */ /* 0x000f220000000800 */
[----:B---3--:R-:W-:Y:S01]  /*3a70*/  @!P2 FMUL R40, R40, R40 ;  /* 0x000000282828a220 */ /* 0x008fe20000400000 */
[----:B------:R-:W-:-:S03]  /*3a80*/  FSETP.GEU.AND P2, PT, R48, -126, PT ;  /* 0xc2fc00003000780b */ /* 0x000fc60003f4e000 */
[----:B------:R-:W-:Y:S02]  /*3a90*/  FADD R33, R33, R40 ;  /* 0x0000002821217221 */ /* 0x000fe40000000000 */
[----:B------:R-:W-:Y:S01]  /*3aa0*/  @!P1 FMUL R54, R54, 0.5 ;  /* 0x3f00000036369820 */ /* 0x000fe20000400000 */
[----:B------:R-:W3:Y:S01]  /*3ab0*/  MUFU.EX2 R45, R45 ;  /* 0x0000002d002d7308 */ /* 0x000ee20000000800 */
[----:B-1----:R-:W-:Y:S01]  /*3ac0*/  @!P3 FMUL R41, R41, R41 ;  /* 0x000000292929b220 */ /* 0x002fe20000400000 */
[----:B------:R-:W-:-:S03]  /*3ad0*/  FSETP.GEU.AND P3, PT, R49, -126, PT ;  /* 0xc2fc00003100780b */ /* 0x000fc60003f6e000 */
[----:B------:R-:W-:Y:S01]  /*3ae0*/  FADD R34, R34, R41 ;  /* 0x0000002922227221 */ /* 0x000fe20000000000 */
[----:B------:R-:W-:Y:S02]  /*3af0*/  WARPGROUP.DEPBAR.LE gsb0, 0x0 ;  /* 0x00008000000079c5 */ /* 0x000fe40000010000 */
[----:B------:R-:W-:Y:S01]  /*3b00*/  WARPGROUP.ARRIVE ;  /* 0x00000000000079c5 */ /* 0x000fe20000000000 */
[----:B----4-:R-:W-:Y:S01]  /*3b10*/  @!P4 FMUL R44, R44, R44 ;  /* 0x0000002c2c2cc220 */ /* 0x010fe20000400000 */
[----:B------:R-:W1:Y:S01]  /*3b20*/  MUFU.EX2 R51, R51 ;  /* 0x0000003300337308 */ /* 0x000e620000000800 */
[----:B------:R-:W-:Y:S01]  /*3b30*/  FSETP.GEU.AND P4, PT, R52, -126, PT ;  /* 0xc2fc00003400780b */ /* 0x000fe20003f8e000 */
[----:B------:R-:W-:Y:S01]  /*3b40*/  @!P2 FMUL R48, R48, 0.5 ;  /* 0x3f0000003030a820 */ /* 0x000fe20000400000 */
[----:B------:R-:W-:Y:S01]  /*3b50*/  FADD R35, R35, R44 ;  /* 0x0000002c23237221 */ /* 0x000fe20000000000 */
[----:B------:R-:W-:Y:S01]  /*3b60*/  HGMMA.64x32x16.F32 R136, R24, gdesc[UR12].tnspB, RZ, !UPT, gsb0 ;  /* 0x4060000c18887df0 */ /* 0x000fe2000c0008ff */
[----:B------:R-:W-:Y:S01]  /*3b70*/  UMOV UR14, UR8 ;  /* 0x00000008000e7c82 */ /* 0x000fe20008000000 */
[----:B------:R-:W-:Y:S01]  /*3b80*/  UMOV UR15, 0x80000020 ;  /* 0x80000020000f7882 */ /* 0x000fe20000000000 */
[----:B------:R-:W-:Y:S01]  /*3b90*/  UIADD3 UR8, UR31, 0x840, URZ ;  /* 0x000008401f087890 */ /* 0x000fe2000fffe03f */
[----:B---3--:R-:W-:Y:S01]  /*3ba0*/  @!P5 FMUL R45, R45, R45 ;  /* 0x0000002d2d2dd220 */ /* 0x008fe20000400000 */
[----:B------:R-:W-:Y:S01]  /*3bb0*/  FSETP.GEU.AND P5, PT, R53, -126, PT ;  /* 0xc2fc00003500780b */ /* 0x000fe20003fae000 */
[----:B------:R-:W-:Y:S01]  /*3bc0*/  @!P3 FMUL R49, R49, 0.5 ;  /* 0x3f0000003131b820 */ /* 0x000fe20000400000 */
[----:B------:R-:W3:Y:S01]  /*3bd0*/  MUFU.EX2 R54, R54 ;  /* 0x0000003600367308 */ /* 0x000ee20000000800 */
[----:B------:R-:W-:-:S02]  /*3be0*/  FADD R36, R36, R45 ;  /* 0x0000002d24247221 */ /* 0x000fc40000000000 */
[----:B------:R-:W-:Y:S01]  /*3bf0*/  @!P4 FMUL R52, R52, 0.5 ;  /* 0x3f0000003434c820 */ /* 0x000fe20000400000 */
[----:B-1----:R-:W-:Y:S01]  /*3c00*/  @!P6 FMUL R51, R51, R51 ;  /* 0x000000333333e220 */ /* 0x002fe20000400000 */
[----:B------:R-:W-:-:S03]  /*3c10*/  FSETP.GEU.AND P6, PT, R55, -126, PT ;  /* 0xc2fc00003700780b */ /* 0x000fc60003fce000 */
[----:B------:R-:W1:Y:S03]  /*3c20*/  MUFU.EX2 R48, R48 ;  /* 0x0000003000307308 */ /* 0x000e660000000800 */
[----:B------:R-:W-:-:S05]  /*3c30*/  @!P5 FMUL R53, R53, 0.5 ;  /* 0x3f0000003535d820 */ /* 0x000fca0000400000 */
[----:B------:R-:W4:Y:S01]  /*3c40*/  MUFU.EX2 R49, R49 ;  /* 0x0000003100317308 */ /* 0x000f220000000800 */
[----:B---3--:R-:W-:Y:S01]  /*3c50*/  @!P1 FMUL R54, R54, R54 ;  /* 0x0000003636369220 */ /* 0x008fe20000400000 */
[----:B------:R-:W-:Y:S01]  /*3c60*/  ISETP.GE.AND P1, PT, R28, 0x81, PT ;  /* 0x000000811c00780c */ /* 0x000fe20003f26270 */
[----:B------:R-:W-:-:S05]  /*3c70*/  @!P6 FMUL R55, R55, 0.5 ;  /* 0x3f0000003737e820 */ /* 0x000fca0000400000 */
[----:B------:R-:W3:Y:S01]  /*3c80*/  MUFU.EX2 R46, R52 ;  /* 0x00000034002e7308 */ /* 0x000ee20000000800 */
[----:B-1----:R-:W-:-:S07]  /*3c90*/  @!P2 FMUL R48, R48, R48 ;  /* 0x000000303030a220 */ /* 0x002fce0000400000 */
[----:B------:R-:W1:Y:S01]  /*3ca0*/  MUFU.EX2 R55, R55 ;  /* 0x0000003700377308 */ /* 0x000e620000000800 */
[----:B----4-:R-:W-:-:S07]  /*3cb0*/  @!P3 FMUL R49, R49, R49 ;  /* 0x000000313131b220 */ /* 0x010fce0000400000 */
[----:B------:R-:W4:Y:S01]  /*3cc0*/  MUFU.EX2 R43, R53 ;  /* 0x00000035002b7308 */ /* 0x000f220000000800 */
[----:B---3--:R-:W-:Y:S01]  /*3cd0*/  @!P4 FMUL R46, R46, R46 ;  /* 0x0000002e2e2ec220 */ /* 0x008fe20000400000 */
[----:B------:R-:W-:Y:S02]  /*3ce0*/  WARPGROUP.DEPBAR.LE gsb0, 0x0 ;  /* 0x00008000000079c5 */ /* 0x000fe40000010000 */
[----:B------:R-:W-:Y:S01]  /*3cf0*/  WARPGROUP.ARRIVE ;  /* 0x00000000000079c5 */ /* 0x000fe20000000000 */
[----:B-1----:R-:W-:-:S05]  /*3d00*/  @!P6 FMUL R55, R55, R55 ;  /* 0x000000373737e220 */ /* 0x002fca0000400000 */
[----:B------:R-:W-:Y:S01]  /*3d10*/  HGMMA.64x32x16.F32 R120, R24, gdesc[UR8].tnspB, RZ, !UPT, gsb0 ;  /* 0x4060000818787df0 */ /* 0x000fe2000c0008ff */
[----:B------:R-:W-:Y:S01]  /*3d20*/  UIADD3 UR10, UR31, 0xc00, URZ ;  /* 0x00000c001f0a7890 */ /* 0x000fe2000fffe03f */
[----:B------:R-:W-:Y:S01]  /*3d30*/  UMOV UR11, 0x80000020 ;  /* 0x80000020000b7882 */ /* 0x000fe20000000000 */
[----:B----4-:R-:W-:Y:S01]  /*3d40*/  @!P5 FMUL R43, R43, R43 ;  /* 0x0000002b2b2bd220 */ /* 0x010fe20000400000 */
[----:B------:R-:W-:Y:S02]  /*3d50*/  WARPGROUP.DEPBAR.LE gsb0, 0x0 ;  /* 0x00008000000079c5 */ /* 0x000fe40000010000 */
[----:B------:R-:W-:-:S06]  /*3d60*/  WARPGROUP.ARRIVE ;  /* 0x00000000000079c5 */ /* 0x000fcc0000000000 */
[----:B------:R-:W-:Y:S01]  /*3d70*/  HGMMA.64x32x16.F32 R104, R24, gdesc[UR4].tnspB, RZ, !UPT, gsb0 ;  /* 0x4060000418687df0 */ /* 0x000fe2000c0008ff */
[----:B------:R-:W-:Y:S01]  /*3d80*/  UIADD3 UR6, UR31, 0xd00, URZ ;  /* 0x00000d001f067890 */ /* 0x000fe2000fffe03f */
[----:B------:R-:W-:Y:S01]  /*3d90*/  UMOV UR7, 0x80000020 ;  /* 0x8000002000077882 */ /* 0x000fe20000000000 */
[----:B------:R-:W-:Y:S02]  /*3da0*/  WARPGROUP.DEPBAR.LE gsb0, 0x0 ;  /* 0x00008000000079c5 */ /* 0x000fe40000010000 */
[----:B------:R-:W-:-:S06]  /*3db0*/  WARPGROUP.ARRIVE ;  /* 0x00000000000079c5 */ /* 0x000fcc0000000000 */
[----:B------:R-:W-:Y:S01]  /*3dc0*/  HGMMA.64x32x16.F32 R88, R24, gdesc[UR12].tnspB, RZ, !UPT, gsb0 ;  /* 0x4060000c18587df0 */ /* 0x000fe2000c0008ff */
[----:B------:R-:W-:Y:S01]  /*3dd0*/  UMOV UR14, UR8 ;  /* 0x00000008000e7c82 */ /* 0x000fe20008000000 */
[----:B------:R-:W-:Y:S01]  /*3de0*/  UMOV UR15, 0x80000020 ;  /* 0x80000020000f7882 */ /* 0x000fe20000000000 */
[----:B------:R-:W-:Y:S01]  /*3df0*/  UIADD3 UR8, UR31, 0xb40, URZ ;  /* 0x00000b401f087890 */ /* 0x000fe2000fffe03f */
[----:B------:R-:W-:Y:S02]  /*3e00*/  WARPGROUP.DEPBAR.LE gsb0, 0x0 ;  /* 0x00008000000079c5 */ /* 0x000fe40000010000 */
[----:B------:R-:W-:-:S06]  /*3e10*/  WARPGROUP.ARRIVE ;  /* 0x00000000000079c5 */ /* 0x000fcc0000000000 */
[----:B------:R-:W-:Y:S01]  /*3e20*/  HGMMA.64x32x16.F32 R72, R24, gdesc[UR8].tnspB, RZ, !UPT, gsb0 ;  /* 0x4060000818487df0 */ /* 0x000fe2000c0008ff */
[----:B------:R-:W-:Y:S01]  /*3e30*/  UIADD3 UR10, UR31, 0x940, URZ ;  /* 0x000009401f0a7890 */ /* 0x000fe2000fffe03f */
[----:B------:R-:W-:Y:S01]  /*3e40*/  UMOV UR11, 0x80000020 ;  /* 0x80000020000b7882 */ /* 0x000fe20000000000 */
[----:B------:R-:W-:Y:S02]  /*3e50*/  WARPGROUP.DEPBAR.LE gsb0, 0x0 ;  /* 0x00008000000079c5 */ /* 0x000fe40000010000 */
[----:B--2---:R-:W-:-:S06]  /*3e60*/  WARPGROUP.ARRIVE ;  /* 0x00000000000079c5 */ /* 0x004fcc0000000000 */
[----:B------:R-:W-:Y:S01]  /*3e70*/  HGMMA.64x32x16.F32 R56, R24, gdesc[UR4].tnspB, RZ, !UPT, gsb0 ;  /* 0x4060000418387df0 */ /* 0x000fe2000c0008ff */
[----:B------:R-:W-:Y:S01]  /*3e80*/  UIADD3 UR6, UR31, 0x740, URZ ;  /* 0x000007401f067890 */ /* 0x000fe2000fffe03f */
[----:B------:R-:W-:Y:S01]  /*3e90*/  UMOV UR7, 0x80000020 ;  /* 0x8000002000077882 */ /* 0x000fe20000000000 */
[----:B------:R-:W-:Y:S02]  /*3ea0*/  WARPGROUP.DEPBAR.LE gsb0, 0x0 ;  /* 0x00008000000079c5 */ /* 0x000fe40000010000 */
[----:B------:R-:W-:Y:S02]  /*3eb0*/  F2FP.F16.F32.PACK_AB R25, R172, R171 ;  /* 0x000000abac19723e */ /* 0x000fe400000000ff */
[----:B------:R-:W-:Y:S01]  /*3ec0*/  F2FP.F16.F32.PACK_AB R27, R178, R173 ;  /* 0x000000adb21b723e */ /* 0x000fe200000000ff */
[----:B------:R-:W-:Y:S01]  /*3ed0*/  FADD R173, R173, R54 ;  /* 0x00000036adad7221 */ /* 0x000fe20000000000 */
[----:B------:R-:W-:Y:S01]  /*3ee0*/  F2FP.F16.F32.PACK_AB R24, R38, R37 ;  /* 0x000000252618723e */ /* 0x000fe200000000ff */
[----:B------:R-:W-:Y:S01]  /*3ef0*/  FADD R178, R178, R55 ;  /* 0x00000037b2b27221 */ /* 0x000fe20000000000 */
[----:B------:R-:W-:Y:S01]  /*3f00*/  F2FP.F16.F32.PACK_AB R26, R42, R39 ;  /* 0x000000272a1a723e */ /* 0x000fe200000000ff */
[----:B------:R-:W-:-:S02]  /*3f10*/  FADD R32, R32, R173 ;  /* 0x000000ad20207221 */ /* 0x000fc40000000000 */
[----:B------:R-:W-:Y:S01]  /*3f20*/  FADD R31, R31, R178 ;  /* 0x000000b21f1f7221 */ /* 0x000fe20000000000 */
[----:B------:R-:W-:-:S06]  /*3f30*/  WARPGROUP.ARRIVE ;  /* 0x00000000000079c5 */ /* 0x000fcc0000000000 */
[----:B------:R-:W-:Y:S01]  /*3f40*/  HGMMA.64x32x16.F32 R152, R24, gdesc[UR4].tnspB, R152, gsb0 ;  /* 0x4060000418987df0 */ /* 0x000fe20008000898 */
[----:B------:R-:W-:Y:S01]  /*3f50*/  UIADD3 UR6, UR31, 0xa40, URZ ;  /* 0x00000a401f067890 */ /* 0x000fe2000fffe03f */
[----:B------:R-:W-:Y:S01]  /*3f60*/  UMOV UR7, 0x80000020 ;  /* 0x8000002000077882 */ /* 0x000fe20000000000 */
[----:B------:R-:W-:Y:S02]  /*3f70*/  WARPGROUP.DEPBAR.LE gsb0, 0x0 ;  /* 0x00008000000079c5 */ /* 0x000fe40000010000 */
[----:B------:R-:W-:-:S06]  /*3f80*/  WARPGROUP.ARRIVE ;  /* 0x00000000000079c5 */ /* 0x000fcc0000000000 */
[----:B------:R-:W-:Y:S01]  /*3f90*/  HGMMA.64x32x16.F32 R136, R24, gdesc[UR12].tnspB, R136, gsb0 ;  /* 0x4060000c18887df0 */ /* 0x000fe20008000888 */
[----:B------:R-:W-:Y:S01]  /*3fa0*/  UMOV UR14, UR8 ;  /* 0x00000008000e7c82 */ /* 0x000fe20008000000 */
[----:B------:R-:W-:Y:S01]  /*3fb0*/  UMOV UR15, 0x80000020 ;  /* 0x80000020000f7882 */ /* 0x000fe20000000000 */
[----:B------:R-:W-:Y:S01]  /*3fc0*/  UIADD3 UR8, UR31, 0x880, URZ ;  /* 0x000008801f087890 */ /* 0x000fe2000fffe03f */
[----:B------:R-:W-:Y:S02]  /*3fd0*/  WARPGROUP.DEPBAR.LE gsb0, 0x0 ;  /* 0x00008000000079c5 */ /* 0x000fe40000010000 */
[----:B------:R-:W-:-:S06]  /*3fe0*/  WARPGROUP.ARRIVE ;  /* 0x00000000000079c5 */ /* 0x000fcc0000000000 */
[----:B------:R-:W-:Y:S01]  /*3ff0*/  HGMMA.64x32x16.F32 R120, R24, gdesc[UR8].tnspB, R120, gsb0 ;  /* 0x4060000818787df0 */ /* 0x000fe20008000878 */
[----:B------:R-:W-:Y:S01]  /*4000*/  UIADD3 UR10, UR31, 0xc40, URZ ;  /* 0x00000c401f0a7890 */ /* 0x000fe2000fffe03f */
[----:B------:R-:W-:Y:S01]  /*4010*/  UMOV UR11, 0x80000020 ;  /* 0x80000020000b7882 */ /* 0x000fe20000000000 */
        /* <DEDUP_REMOVED lines=22> */
[----:B------:R-:W-:Y:S02]  /*4180*/  F2FP.F16.F32.PACK_AB R25, R47, R180 ;  /* 0x000000b42f19723e */ /* 0x000fe400000000ff */
[----:B------:R-:W-:Y:S01]  /*4190*/  F2FP.F16.F32.PACK_AB R27, R50, R179 ;  /* 0x000000b3321b723e */ /* 0x000fe200000000ff */
[----:B------:R-:W-:Y:S01]  /*41a0*/  IMAD.MOV.U32 R179, RZ, RZ, 0x2 ;  /* 0x00000002ffb37424 */ /* 0x000fe200078e00ff */
[----:B------:R-:W-:Y:S02]  /*41b0*/  F2FP.F16.F32.PACK_AB R24, R41, R40 ;  /* 0x000000282918723e */ /* 0x000fe400000000ff */
[----:B------:R-:W-:-:S04]  /*41c0*/  F2FP.F16.F32.PACK_AB R26, R45, R44 ;  /* 0x0000002c2d1a723e */ /* 0x000fc800000000ff */
        /* <DEDUP_REMOVED lines=37> */
[----:B------:R-:W-:Y:S01]  /*4420*/  F2FP.F16.F32.PACK_AB R25, R51, R182 ;  /* 0x000000b63319723e */ /* 0x000fe200000000ff */
[----:B------:R-:W-:Y:S01]  /*4430*/  FADD R182, R171, R182 ;  /* 0x000000b6abb67221 */ /* 0x000fe20000000000 */
[----:B------:R-:W-:Y:S01]  /*4440*/  F2FP.F16.F32.PACK_AB R27, R55, R54 ;  /* 0x00000036371b723e */ /* 0x000fe200000000ff */
[----:B------:R-:W-:Y:S01]  /*4450*/  FADD R51, R172, R51 ;  /* 0x00000033ac337221 */ /* 0x000fe20000000000 */
[----:B------:R-:W-:Y:S01]  /*4460*/  F2FP.F16.F32.PACK_AB R24, R49, R48 ;  /* 0x000000303118723e */ /* 0x000fe200000000ff */
[----:B------:R-:W-:Y:S01]  /*4470*/  FADD R49, R38, R49 ;  /* 0x0000003126317221 */ /* 0x000fe20000000000 */
[----:B------:R-:W-:Y:S01]  /*4480*/  F2FP.F16.F32.PACK_AB R26, R43, R46 ;  /* 0x0000002e2b1a723e */ /* 0x000fe200000000ff */
[----:B------:R-:W-:Y:S01]  /*4490*/  FADD R43, R42, R43 ;  /* 0x0000002b2a2b7221 */ /* 0x000fe20000000000 */
[----:B------:R-:W-:Y:S01]  /*44a0*/  FADD R48, R37, R48 ;  /* 0x0000003025307221 */ /* 0x000fe20000000000 */
[----:B------:R-:W-:Y:S01]  /*44b0*/  FADD R46, R39, R46 ;  /* 0x0000002e272e7221 */ /* 0x000fe20000000000 */
[----:B------:R-:W-:Y:S01]  /*44c0*/  WARPGROUP.ARRIVE ;  /* 0x00000000000079c5 */ /* 0x000fe20000000000 */
[----:B------:R-:W-:Y:S01]  /*44d0*/  IADD3 R171, R16, 0x23020, RZ ;  /* 0x0002302010ab7810 */ /* 0x000fe20007ffe0ff */
[----:B------:R-:W-:Y:S01]  /*44e0*/  FADD R29, R29, R182 ;  /* 0x000000b61d1d7221 */ /* 0x000fe20000000000 */
[----:B------:R-:W-:Y:S01]  /*44f0*/  FADD R30, R30, R51 ;  /* 0x000000331e1e7221 */ /* 0x000fe20000000000 */
[----:B------:R-:W-:Y:S01]  /*4500*/  FADD R34, R34, R49 ;  /* 0x0000003122227221 */ /* 0x000fe20000000000 */
[----:B------:R-:W-:Y:S01]  /*4510*/  FADD R43, R36, R43 ;  /* 0x0000002b242b7221 */ /* 0x000fe20000000000 */
[----:B------:R-:W-:Y:S01]  /*4520*/  HGMMA.64x32x16.F32 R152, R24, gdesc[UR4].tnspB, R152, gsb0 ;  /* 0x4060000418987df0 */ /* 0x000fe20008000898 */
[----:B------:R-:W-:Y:S01]  /*4530*/  UIADD3 UR6, UR31, 0xbc0, URZ ;  /* 0x00000bc01f067890 */ /* 0x000fe2000fffe03f */
[----:B------:R-:W-:Y:S01]  /*4540*/  FADD R33, R33, R48 ;  /* 0x0000003021217221 */ /* 0x000fe20000000000 */
[----:B------:R-:W-:Y:S01]  /*4550*/  UMOV UR7, 0x80000020 ;  /* 0x8000002000077882 */ /* 0x000fe20000000000 */
[----:B------:R-:W-:Y:S01]  /*4560*/  FADD R46, R35, R46 ;  /* 0x0000002e232e7221 */ /* 0x000fe20000000000 */
[----:B------:R-:W-:Y:S01]  /*4570*/  FADD R29, R29, R32 ;  /* 0x000000201d1d7221 */ /* 0x000fe20000000000 */
[----:B------:R-:W-:Y:S01]  /*4580*/  FADD R30, R30, R31 ;  /* 0x0000001f1e1e7221 */ /* 0x000fe20000000000 */
[----:B------:R-:W-:Y:S01]  /*4590*/  FADD R34, R34, R43 ;  /* 0x0000002b22227221 */ /* 0x000fe20000000000 */
[----:B------:R-:W-:-:S02]  /*45a0*/  FADD R33, R33, R46 ;  /* 0x0000002e21217221 */ /* 0x000fc40000000000 */
[----:B------:R-:W-:Y:S02]  /*45b0*/  FADD R172, R29, R30 ;  /* 0x0000001e1dac7221 */ /* 0x000fe40000000000 */
[----:B------:R-:W-:Y:S01]  /*45c0*/  FADD R173, R33, R34 ;  /* 0x0000002221ad7221 */ /* 0x000fe20000000000 */
[----:B------:R-:W-:Y:S02]  /*45d0*/  WARPGROUP.DEPBAR.LE gsb0, 0x0 ;  /* 0x00008000000079c5 */ /* 0x000fe40000010000 */
[----:B------:R-:W-:-:S06]  /*45e0*/  WARPGROUP.ARRIVE ;  /* 0x00000000000079c5 */ /* 0x000fcc0000000000 */
[----:B------:R-:W-:Y:S01]  /*45f0*/  HGMMA.64x32x16.F32 R136, R24, gdesc[UR12].tnspB, R136, gsb0 ;  /* 0x4060000c18887df0 */ /* 0x000fe20008000888 */
[----:B------:R-:W-:Y:S01]  /*4600*/  UMOV UR14, UR12 ;  /* 0x0000000c000e7c82 */ /* 0x000fe20008000000 */
        /* <DEDUP_REMOVED lines=8> */
[----:B------:R-:W-:Y:S03]  /*4690*/  HGMMA.64x32x16.F32 R104, R24, gdesc[UR12].tnspB, R104, gsb0 ;  /* 0x4060000c18687df0 */ /* 0x000fe60008000868 */
[----:B------:R-:W-:Y:S02]  /*46a0*/  WARPGROUP.DEPBAR.LE gsb0, 0x0 ;  /* 0x00008000000079c5 */ /* 0x000fe40000010000 */
[----:B------:R-:W-:-:S06]  /*46b0*/  WARPGROUP.ARRIVE ;  /* 0x00000000000079c5 */ /* 0x000fcc0000000000 */
[----:B------:R-:W-:Y:S01]  /*46c0*/  HGMMA.64x32x16.F32 R88, R24, gdesc[UR4].tnspB, R88, gsb0 ;  /* 0x4060000418587df0 */ /* 0x000fe20008000858 */
[----:B------:R-:W-:Y:S01]  /*46d0*/  UMOV UR6, UR8 ;  /* 0x0000000800067c82 */ /* 0x000fe20008000000 */
[----:B------:R-:W-:Y:S01]  /*46e0*/  UMOV UR7, 0x80000020 ;  /* 0x8000002000077882 */ /* 0x000fe20000000000 */
[----:B------:R-:W-:Y:S02]  /*46f0*/  WARPGROUP.DEPBAR.LE gsb0, 0x0 ;  /* 0x00008000000079c5 */ /* 0x000fe40000010000 */
[----:B------:R-:W-:-:S06]  /*4700*/  WARPGROUP.ARRIVE ;  /* 0x00000000000079c5 */ /* 0x000fcc0000000000 */
[----:B------:R-:W-:Y:S03]  /*4710*/  HGMMA.64x32x16.F32 R72, R24, gdesc[UR4].tnspB, R72, gsb0 ;  /* 0x4060000418487df0 */ /* 0x000fe60008000848 */
[----:B------:R-:W-:Y:S02]  /*4720*/  WARPGROUP.DEPBAR.LE gsb0, 0x0 ;  /* 0x00008000000079c5 */ /* 0x000fe40000010000 */
[----:B------:R-:W-:-:S06]  /*4730*/  WARPGROUP.ARRIVE ;  /* 0x00000000000079c5 */ /* 0x000fcc0000000000 */
[----:B------:R-:W-:Y:S03]  /*4740*/  HGMMA.64x32x16.F32 R56, R24, gdesc[UR8].tnspB, R56, gsb0 ;  /* 0x4060000818387df0 */ /* 0x000fe60008000838 */
[----:B------:R-:W-:Y:S02]  /*4750*/  WARPGROUP.DEPBAR.LE gsb0, 0x0 ;  /* 0x00008000000079c5 */ /* 0x000fe40000010000 */
[----:B------:R-:W-:-:S04]  /*4760*/  PRMT R24, RZ, 0x654, R171 ;  /* 0x00000654ff187816 */ /* 0x000fc800000000ab */
[----:B------:R1:W-:Y:S01]  /*4770*/  SYNCS.ARRIVE.TRANS64.RED.A1T0 RZ, [R24+URZ], RZ ;  /* 0x000000ff18ff79a7 */ /* 0x0003e2000810043f */
[----:B------:R-:W-:Y:S05]  /*4780*/  @!P1 BRA `(.L_x_24) ;  /* 0x0000003000b09947 */ /* 0x000fea0003800000 */
[----:B------:R-:W-:Y:S01]  /*4790*/  MOV R181, R175 ;  /* 0x000000af00b57202 */ /* 0x000fe20000000f00 */
[----:B------:R-:W-:Y:S01]  /*47a0*/  IMAD.MOV.U32 R179, RZ, RZ, 0x2 ;  /* 0x00000002ffb37424 */ /* 0x000fe200078e00ff */
[----:B------:R-:W-:Y:S01]  /*47b0*/  MOV R183, R176 ;  /* 0x000000b000b77202 */ /* 0x000fe20000000f00 */
[----:B------:R-:W-:Y:S01]  /*47c0*/  ULDC.64 UR60, c[0x0][0x198] ;  /* 0x00006600003c7ab9 */ /* 0x000fe20000000a00 */
[----:B------:R-:W-:Y:S01]  /*47d0*/  MOV R4, 0x1 ;  /* 0x0000000100047802 */ /* 0x000fe20000000f00 */
[----:B------:R-:W-:Y:S01]  /*47e0*/  ULDC UR15, c[0x0][0x604] ;  /* 0x00018100000f7ab9 */ /* 0x000fe20000000800 */
[----:B------:R-:W-:-:S07]  /*47f0*/  MOV R174, RZ ;  /* 0x000000ff00ae7202 */ /* 0x000fce0000000f00 */
.L_x_36:
[----:B------:R-:W-:Y:S01]  /*4800*/  LEA R25, R179, R16, 0x3 ;  /* 0x00000010b3197211 */ /* 0x000fe200078e18ff */
[----:B------:R-:W-:Y:S05]  /*4810*/  YIELD ;  /* 0x0000000000007946 */ /* 0x000fea0003800000 */
[----:B-1----:R-:W-:Y:S02]  /*4820*/  SHF.L.U32 R24, R174, 0x1f, RZ ;  /* 0x0000001fae187819 */ /* 0x002fe400000006ff */
[C---:B------:R-:W-:Y:S01]  /*4830*/  ISETP.GT.AND P1, PT, R177.reuse, 0x2, PT ;  /* 0x00000002b100780c */ /* 0x040fe20003f24270 */
[----:B------:R-:W-:Y:S01]  /*4840*/  VIADD R177, R177, 0xffffffff ;  /* 0xffffffffb1b17836 */ /* 0x000fe20000000000 */
[----:B------:R-:W1:Y:S02]  /*4850*/  SYNCS.PHASECHK.TRANS64.TRYWAIT P2, [R25+URZ+0x23000], R24 ;  /* 0x02300018190075a7 */ /* 0x000e64000804017f */
[----:B-1----:R-:W-:Y:S09]  /*4860*/  @!P2 BRA `(.L_x_25) ;  /* 0x00000094009ca947 */ /* 0x002ff20003800000 */
.L_x_90:
[----:B------:R-:W-:Y:S05]  /*4870*/  WARPSYNC.ALL ;  /* 0x0000000000007948 */ /* 0x000fea0003800000 */
[----:B------:R-:W-:Y:S01]  /*4880*/  R2UR UR6, R179 ;  /* 0x00000000b30672ca */ /* 0x000fe200000e0000 */
[----:B-1----:R-:W-:Y:S01]  /*4890*/  WARPGROUP.ARRIVE ;  /* 0x00000000000079c5 */ /* 0x002fe20000000000 */
[----:B------:R-:W-:Y:S01]  /*48a0*/  R2UR UR16, R8 ;  /* 0x00000000081072ca */ /* 0x000fe200000e0000 */
[----:B------:R-:W-:Y:S01]  /*48b0*/  UMOV UR19, 0x80000020 ;  /* 0x8000002000137882 */ /* 0x000fe20000000000 */
        /* <DEDUP_REMOVED lines=9> */
[----:B------:R-:W-:Y:S01]  /*4950*/  UIMAD UR6, UR6, 0x700, UR38 ;  /* 0x00000700060678a4 */ /* 0x000fe2000f8e0226 */
[----:B------:R-:W-:Y:S01]  /*4960*/  MOV R175, UR15 ;  /* 0x0000000f00af7c02 */ /* 0x000fe20008000f00 */
[----:B------:R-:W-:Y:S01]  /*4970*/  UMOV UR15, 0x80000020 ;  /* 0x80000020000f7882 */ /* 0x000fe20000000000 */
[----:B------:R-:W-:Y:S01]  /*4980*/  R2UR UR32, R14 ;  /* 0x000000000e2072ca */ /* 0x000fe200000e0000 */
[----:B------:R-:W-:Y:S01]  /*4990*/  UIADD3 UR7, UR6, 0x2, URZ ;  /* 0x0000000206077890 */ /* 0x000fe2000fffe03f */
[----:B------:R-:W-:Y:S01]  /*49a0*/  R2UR UR33, R15 ;  /* 0x000000000f2172ca */ /* 0x000fe200000e0000 */
[----:B------:R-:W-:Y:S01]  /*49b0*/  UIADD3 UR58, UR6, 0x400, URZ ;  /* 0x00000400063a7890 */ /* 0x000fe2000fffe03f */
[----:B------:R-:W-:Y:S01]  /*49c0*/  R2UR UR24, R18 ;  /* 0x00000000121872ca */ /* 0x000fe200000e0000 */
[----:B------:R-:W-:Y:S01]  /*49d0*/  UMOV UR18, UR6 ;  /* 0x0000000600127c82 */ /* 0x000fe20008000000 */
[----:B------:R-:W-:Y:S01]  /*49e0*/  R2UR UR25, R19 ;  /* 0x00000000131972ca */ /* 0x000fe200000e0000 */
[----:B------:R-:W-:Y:S01]  /*49f0*/  HGMMA.64x64x16.F32 R24, gdesc[UR16], RZ, !UPT, gsb0 ;  /* 0x00e00000101879f0 */ /* 0x000fe2000c0008ff */
[----:B------:R-:W-:Y:S01]  /*4a00*/  UMOV UR10, UR7 ;  /* 0x00000007000a7c82 */ /* 0x000fe20008000000 */
[----:B------:R-:W-:Y:S01]  /*4a10*/  UIADD3 UR7, UR6, 0x100, URZ ;  /* 0x0000010006077890 */ /* 0x000fe2000fffe03f */
[----:B------:R-:W-:Y:S01]  /*4a20*/  R2UR UR20, R20 ;  /* 0x00000000141472ca */ /* 0x000fe200000e0000 */
[----:B------:R-:W-:Y:S01]  /*4a30*/  UMOV UR19, 0x80000020 ;  /* 0x8000002000137882 */ /* 0x000fe20000000000 */
[----:B------:R-:W-:Y:S01]  /*4a40*/  R2UR UR21, R21 ;  /* 0x00000000151572ca */ /* 0x000fe200000e0000 */
[----:B------:R-:W-:Y:S01]  /*4a50*/  UMOV UR59, 0x80000020 ;  /* 0x80000020003b7882 */ /* 0x000fe20000000000 */
[----:B------:R-:W-:Y:S01]  /*4a60*/  R2UR UR16, R22 ;  /* 0x00000000161072ca */ /* 0x000fe200000e0000 */
[----:B------:R-:W-:Y:S01]  /*4a70*/  UIADD3 UR54, UR6, 0x402, URZ ;  /* 0x0000040206367890 */ /* 0x000fe2000fffe03f */
[----:B------:R-:W-:Y:S01]  /*4a80*/  R2UR UR17, R23 ;  /* 0x00000000171172ca */ /* 0x000fe200000e0000 */
[----:B------:R-:W-:Y:S01]  /*4a90*/  UMOV UR14, UR7 ;  /* 0x00000007000e7c82 */ /* 0x000fe20008000000 */
[----:B------:R-:W-:Y:S01]  /*4aa0*/  UIADD3 UR7, UR6, 0x102, URZ ;  /* 0x0000010206077890 */ /* 0x000fe2000fffe03f */
[----:B------:R-:W-:Y:S01]  /*4ab0*/  ISETP.NE.AND P2, PT, R7, RZ, PT ;  /* 0x000000ff0700720c */ /* 0x000fe20003f45270 */
[----:B------:R-:W-:Y:S01]  /*4ac0*/  UMOV UR55, 0x80000020 ;  /* 0x8000002000377882 */ /* 0x000fe20000000000 */
[----:B------:R-:W-:Y:S01]  /*4ad0*/  UIADD3 UR50, UR6, 0x500, URZ ;  /* 0x0000050006327890 */ /* 0x000fe2000fffe03f */
[----:B------:R-:W-:Y:S01]  /*4ae0*/  UMOV UR51, 0x80000020 ;  /* 0x8000002000337882 */ /* 0x000fe20000000000 */
[----:B------:R-:W-:-:S02]  /*4af0*/  UIADD3 UR46, UR6, 0x502, URZ ;  /* 0x00000502062e7890 */ /* 0x000fc4000fffe03f */
[----:B------:R-:W-:Y:S01]  /*4b00*/  UMOV UR34, UR7 ;  /* 0x0000000700227c82 */ /* 0x000fe20008000000 */
[----:B------:R-:W-:Y:S01]  /*4b10*/  UIADD3 UR7, UR6, 0x200, URZ ;  /* 0x0000020006077890 */ /* 0x000fe2000fffe03f */
[----:B------:R-:W-:Y:S01]  /*4b20*/  UMOV UR47, 0x80000020 ;  /* 0x80000020002f7882 */ /* 0x000fe20000000000 */
[----:B------:R-:W-:Y:S01]  /*4b30*/  UIADD3 UR42, UR6, 0x600, URZ ;  /* 0x00000600062a7890 */ /* 0x000fe2000fffe03f */
[----:B------:R-:W-:-:S04]  /*4b40*/  UMOV UR43, 0x80000020 ;  /* 0x80000020002b7882 */ /* 0x000fc80000000000 */
[----:B------:R-:W-:Y:S01]  /*4b50*/  UMOV UR26, UR7 ;  /* 0x00000007001a7c82 */ /* 0x000fe20008000000 */
[----:B------:R-:W-:-:S07]  /*4b60*/  UIADD3 UR7, UR6, 0x202, URZ ;  /* 0x0000020206077890 */ /* 0x000fce000fffe03f */
[----:B------:R-:W-:Y:S01]  /*4b70*/  UMOV UR22, UR7 ;  /* 0x0000000700167c82 */ /* 0x000fe20008000000 */
[----:B------:R-:W-:-:S07]  /*4b80*/  UIADD3 UR7, UR6, 0x300, URZ ;  /* 0x0000030006077890 */ /* 0x000fce000fffe03f */
[----:B------:R-:W-:Y:S01]  /*4b90*/  UMOV UR18, UR7 ;  /* 0x0000000700127c82 */ /* 0x000fe20008000000 */
[----:B------:R-:W-:Y:S02]  /*4ba0*/  UIADD3 UR7, UR6, 0x302, URZ ;  /* 0x0000030206077890 */ /* 0x000fe4000fffe03f */
[----:B------:R-:W-:Y:S01]  /*4bb0*/  UIADD3 UR6, UR6, 0x602, URZ ;  /* 0x0000060206067890 */ /* 0x000fe2000fffe03f */
[----:B------:R-:W-:Y:S02]  /*4bc0*/  WARPGROUP.DEPBAR.LE gsb0, 0x0 ;  /* 0x00008000000079c5 */ /* 0x000fe40000010000 */
[----:B------:R-:W-:-:S06]  /*4bd0*/  WARPGROUP.ARRIVE ;  /* 0x00000000000079c5 */ /* 0x000fcc0000000000 */
[----:B------:R-:W-:Y:S01]  /*4be0*/  HGMMA.64x64x16.F32 R24, gdesc[UR8], R24, gsb0 ;  /* 0x00e00000081879f0 */ /* 0x000fe20008000818 */
[----:B------:R-:W-:Y:S01]  /*4bf0*/  R2UR UR8, R168 ;  /* 0x00000000a80872ca */ /* 0x000fe200000e0000 */
[----:B------:R-:W-:Y:S01]  /*4c00*/  UMOV UR10, UR7 ;  /* 0x00000007000a7c82 */ /* 0x000fe20008000000 */
[----:B------:R-:W-:Y:S01]  /*4c10*/  R2UR UR9, R169 ;  /* 0x00000000a90972ca */ /* 0x000fe200000e0000 */
[----:B------:R-:W-:Y:S01]  /*4c20*/  UMOV UR11, 0x80000020 ;  /* 0x80000020000b7882 */ /* 0x000fe20000000000 */
[----:B------:R-:W-:Y:S01]  /*4c30*/  UMOV UR7, 0x80000020 ;  /* 0x8000002000077882 */ /* 0x000fe20000000000 */
[----:B------:R-:W-:Y:S02]  /*4c40*/  WARPGROUP.DEPBAR.LE gsb0, 0x0 ;  /* 0x00008000000079c5 */ /* 0x000fe40000010000 */
[----:B------:R-:W-:-:S06]  /*4c50*/  WARPGROUP.ARRIVE ;  /* 0x00000000000079c5 */ /* 0x000fcc0000000000 */
[----:B------:R-:W-:Y:S01]  /*4c60*/  HGMMA.64x64x16.F32 R24, gdesc[UR12], R24, gsb0 ;  /* 0x00e000000c1879f0 */ /* 0x000fe20008000818 */
[----:B------:R-:W-:Y:S02]  /*4c70*/  R2UR UR15, R175 ;  /* 0x00000000af0f72ca */ /* 0x000fe400000e0000 */
        /* <DEDUP_REMOVED lines=34> */
[----:B------:R-:W-:Y:S05]  /*4ea0*/  @P2 BRA `(.L_x_26) ;  /* 0x0000000000fc2947 */ /* 0x000fea0003800000 */
[----:B------:R-:W-:-:S13]  /*4eb0*/  ISETP.LT.OR P3, PT, R0, 0x1, !P0 ;  /* 0x000000010000780c */ /* 0x000fda0004761670 */
[----:B------:R-:W-:Y:S05]  /*4ec0*/  @P3 BRA `(.L_x_27) ;  /* 0x0000000000f03947 */ /* 0x000fea0003800000 */
[----:B------:R-:W-:Y:S02]  /*4ed0*/  LEA R175, R3, R16, 0x3 ;  /* 0x0000001003af7211 */ /* 0x000fe400078e18ff */
[----:B------:R-:W-:Y:S02]  /*4ee0*/  SHF.L.U32 R176, R2, 0x1f, RZ ;  /* 0x0000001f02b07819 */ /* 0x000fe400000006ff */
[----:B------:R-:W-:Y:S02]  /*4ef0*/  ISETP.NE.AND P4, PT, R5, RZ, PT ;  /* 0x000000ff0500720c */ /* 0x000fe40003f85270 */
[----:B------:R-:W1:Y:S02]  /*4f00*/  SYNCS.PHASECHK.TRANS64.TRYWAIT P3, [R175+URZ+0x23020], R176 ;  /* 0x023020b0af0075a7 */ /* 0x000e64000806017f */
[----:B-1----:R-:W-:Y:S09]  /*4f10*/  @!P3 BRA `(.L_x_28) ;  /* 0x000000900004b947 */ /* 0x002ff20003800000 */
.L_x_91:
[----:B------:R-:W-:Y:S05]  /*4f20*/  @P4 BRA `(.L_x_29) ;  /* 0x0000000000144947 */ /* 0x000fea0003800000 */
[----:B------:R-:W-:Y:S02]  /*4f30*/  LOP3.LUT P3, RZ, R17, 0x1f, RZ, 0xc0, !PT ;  /* 0x0000001f11ff7812 */ /* 0x000fe4000786c0ff */
[----:B-1----:R-:W-:-:S04]  /*4f40*/  MOV R176, 0x7000 ;  /* 0x0000700000b07802 */ /* 0x002fc80000000f00 */
[----:B------:R2:W-:Y:S07]  /*4f50*/  SYNCS.ARRIVE.TRANS64 RZ, [R175+URZ+0x23000], R176 ;  /* 0x023000b0afff79a7 */ /* 0x0005ee000800003f */
[----:B------:R-:W-:Y:S05]  /*4f60*/  @!P3 BRA `(.L_x_29) ;  /* 0x000000000004b947 */ /* 0x000fea0003800000 */
[----:B------:R-:W-:Y:S01]  /*4f70*/  BPT.TRAP 0x1 ;  /* 0x000000040000795c */ /* 0x000fe20000300000 */
.L_x_29:
[----:B-12---:R-:W-:Y:S01]  /*4f80*/  IMAD R176, R3, 0x7000, R16 ;  /* 0x0000700003b07824 */ /* 0x006fe200078e0210 */
[----:B------:R-:W-:Y:S01]  /*4f90*/  R2UR UR35, R6 ;  /* 0x00000000062372ca */ /* 0x000fe200000e0000 */
[----:B------:R-:W-:Y:S01]  /*4fa0*/  UIADD3 UR6, UP0, UR60, 0x1f0, URZ ;  /* 0x000001f03c067890 */ /* 0x000fe2000ff1e03f */
[----:B------:R-:W-:Y:S01]  /*4fb0*/  R2UR UR33, R175 ;  /* 0x00000000af2172ca */ /* 0x000fe200000e0000 */
[----:B------:R-:W-:Y:S01]  /*4fc0*/  UMOV UR22, 0x0 ;  /* 0x0000000000167882 */ /* 0x000fe20000000000 */
[----:B------:R-:W-:Y:S01]  /*4fd0*/  R2UR UR14, R176 ;  /* 0x00000000b00e72ca */ /* 0x000fe200000e0000 */
[----:B------:R-:W-:Y:S01]  /*4fe0*/  UIADD3.X UR7, URZ, UR61, URZ, UP0, !UPT ;  /* 0x0000003d3f077290 */ /* 0x000fe200087fe43f */
[----:B------:R-:W-:Y:S01]  /*4ff0*/  IADD3 R3, R3, 0x1, RZ ;  /* 0x0000000103037810 */ /* 0x000fe20007ffe0ff */
[----:B------:R-:W-:Y:S01]  /*5000*/  UMOV UR23, 0x10000000 ;  /* 0x1000000000177882 */ /* 0x000fe20000000000 */
[----:B------:R-:W-:Y:S01]  /*5010*/  UMOV UR34, URZ ;  /* 0x0000003f00227c82 */ /* 0x000fe20008000000 */
[----:B------:R-:W-:Y:S01]  /*5020*/  UMOV UR26, 0x20 ;  /* 0x00000020001a7882 */ /* 0x000fe20000000000 */
[----:B------:R-:W-:Y:S01]  /*5030*/  UMOV UR28, UR36 ;  /* 0x00000024001c7c82 */ /* 0x000fe20008000000 */
[----:B------:R-:W-:Y:S01]  /*5040*/  UMOV UR29, UR37 ;  /* 0x00000025001d7c82 */ /* 0x000fe20008000000 */
[----:B------:R-:W-:Y:S01]  /*5050*/  UMOV UR18, 0x40 ;  /* 0x0000004000127882 */ /* 0x000fe20000000000 */
[----:B------:R-:W-:Y:S01]  /*5060*/  USHF.L.U32 UR35, UR35, 0x6, URZ ;  /* 0x0000000623237899 */ /* 0x000fe2000800063f */
[----:B------:R-:W-:Y:S01]  /*5070*/  ISETP.NE.AND P3, PT, R3, 0x4, PT ;  /* 0x000000040300780c */ /* 0x000fe20003f65270 */
[----:B------:R-:W-:-:S02]  /*5080*/  UIADD3 UR33, UR33, 0x23000, URZ ;  /* 0x0002300021217890 */ /* 0x000fc4000fffe03f */
[----:B------:R-:W-:Y:S01]  /*5090*/  UIADD3 UR32, UR14, 0x7000, URZ ;  /* 0x000070000e207890 */ /* 0x000fe2000fffe03f */
[----:B------:R-:W-:Y:S01]  /*50a0*/  SEL R175, RZ, 0x1, P3 ;  /* 0x00000001ffaf7807 */ /* 0x000fe20001800000 */
[----:B------:R-:W-:Y:S01]  /*50b0*/  UIADD3 UR24, UR14, 0x8000, URZ ;  /* 0x000080000e187890 */ /* 0x000fe2000fffe03f */
[----:B------:R-:W-:Y:S01]  /*50c0*/  SEL R3, R3, RZ, P3 ;  /* 0x000000ff03037207 */ /* 0x000fe20001800000 */
[----:B------:R-:W-:Y:S01]  /*50d0*/  UIADD3 UR16, UR14, 0x9000, URZ ;  /* 0x000090000e107890 */ /* 0x000fe2000fffe03f */
[----:B------:R-:W-:Y:S01]  /*50e0*/  LOP3.LUT R2, R2, R175, RZ, 0x3c, !PT ;  /* 0x000000af02027212 */ /* 0x000fe200078e3cff */
[----:B------:R-:W-:Y:S01]  /*50f0*/  UIADD3 UR8, UR14, 0xa000, URZ ;  /* 0x0000a0000e087890 */ /* 0x000fe2000fffe03f */
[----:B------:R-:W-:Y:S01]  /*5100*/  UMOV UR25, UR33 ;  /* 0x0000002100197c82 */ /* 0x000fe20008000000 */
[----:B------:R-:W-:Y:S01]  /*5110*/  UMOV UR27, UR35 ;  /* 0x00000023001b7c82 */ /* 0x000fe20008000000 */
[----:B------:R-:W-:Y:S01]  /*5120*/  UMOV UR20, UR36 ;  /* 0x0000002400147c82 */ /* 0x000fe20008000000 */
[----:B------:R-:W-:Y:S01]  /*5130*/  UMOV UR21, UR37 ;  /* 0x0000002500157c82 */ /* 0x000fe20008000000 */
        /* <DEDUP_REMOVED lines=12> */
[----:B------:R-:W-:Y:S01]  /*5200*/  UMOV UR26, 0x80 ;  /* 0x00000080001a7882 */ /* 0x000fe20000000000 */
[----:B--2---:R-:W-:-:S07]  /*5210*/  UIADD3 UR16, UR14, 0xc000, URZ ;  /* 0x0000c0000e107890 */ /* 0x004fce000fffe03f */
[----:B------:R1:W-:Y:S01]  /*5220*/  UTMALDG.4D [UR24], [UR6], desc[UR22] ;  /* 0x00001618060075b4 */ /* 0x0003e20008019000 */
[----:B------:R-:W-:Y:S01]  /*5230*/  UMOV UR18, 0xa0 ;  /* 0x000000a000127882 */ /* 0x000fe20000000000 */
[----:B---3--:R-:W-:Y:S01]  /*5240*/  UIADD3 UR8, UR14, 0xd000, URZ ;  /* 0x0000d0000e087890 */ /* 0x008fe2000fffe03f */
[----:B------:R1:W-:Y:S01]  /*5250*/  UTMALDG.4D [UR16], [UR6], desc[UR22] ;  /* 0x00001610060075b4 */ /* 0x0003e20008019000 */
[----:B------:R-:W-:-:S07]  /*5260*/  UMOV UR10, 0xc0 ;  /* 0x000000c0000a7882 */ /* 0x000fce0000000000 */
[----:B------:R1:W-:Y:S02]  /*5270*/  UTMALDG.4D [UR8], [UR6], desc[UR22] ;  /* 0x00001608060075b4 */ /* 0x0003e40008019000 */
[----:B-1----:R-:W-:Y:S01]  /*5280*/  NOP ;  /* 0x0000000000007918 */ /* 0x002fe20000000000 */
.L_x_27:
[----:B------:R-:W-:-:S07]  /*5290*/  VIADD R0, R0, 0xffffffff ;  /* 0xffffffff00007836 */ /* 0x000fce0000000000 */
.L_x_26:
[----:B------:R-:W-:Y:S01]  /*52a0*/  IADD3 R179, R179, 0x1, RZ ;  /* 0x00000001b3b37810 */ /* 0x000fe20007ffe0ff */
[----:B------:R-:W-:Y:S05]  /*52b0*/  WARPSYNC.ALL ;  /* 0x0000000000007948 */ /* 0x000fea0003800000 */
[----:B------:R-:W-:-:S04]  /*52c0*/  ISETP.NE.AND P3, PT, R179, 0x4, PT ;  /* 0x00000004b300780c */ /* 0x000fc80003f65270 */
[----:B------:R-:W-:Y:S02]  /*52d0*/  SEL R175, RZ, 0x1, P3 ;  /* 0x00000001ffaf7807 */ /* 0x000fe40001800000 */
[----:B------:R-:W-:Y:S02]  /*52e0*/  SEL R179, R179, RZ, P3 ;  /* 0x000000ffb3b37207 */ /* 0x000fe40001800000 */
[----:B------:R-:W-:Y:S02]  /*52f0*/  LOP3.LUT R174, R174, R175, RZ, 0x3c, !PT ;  /* 0x000000afaeae7212 */ /* 0x000fe400078e3cff */
[----:B------:R-:W-:Y:S02]  /*5300*/  FMNMX R176, R24, R181, !PT ;  /* 0x000000b518b07209 */ /* 0x000fe40007800000 */
[----:B------:R-:W-:Y:S02]  /*5310*/  FMNMX R178, R26, R183, !PT ;  /* 0x000000b71ab27209 */ /* 0x000fe40007800000 */
[----:B------:R-:W-:-:S02]  /*5320*/  FMNMX R175, R25, R176, !PT ;  /* 0x000000b019af7209 */ /* 0x000fc40007800000 */
[----:B------:R-:W-:Y:S02]  /*5330*/  FMNMX R185, R27, R178, !PT ;  /* 0x000000b21bb97209 */ /* 0x000fe40007800000 */
[----:B------:R-:W-:Y:S02]  /*5340*/  FMNMX R176, R28, R175, !PT ;  /* 0x000000af1cb07209 */ /* 0x000fe40007800000 */
[----:B------:R-:W-:Y:S02]  /*5350*/  FMNMX R178, R30, R185, !PT ;  /* 0x000000b91eb27209 */ /* 0x000fe40007800000 */
        /* <DEDUP_REMOVED lines=21> */
[----:B------:R-:W-:Y:S02]  /*54b0*/  LEA R189, R179, R16, 0x3 ;  /* 0x00000010b3bd7211 */ /* 0x000fe400078e18ff */
[----:B------:R-:W-:Y:S02]  /*54c0*/  FMNMX R176, R52, R175, !PT ;  /* 0x000000af34b07209 */ /* 0x000fe40007800000 */
[----:B------:R-:W-:Y:S02]  /*54d0*/  FMNMX R175, R51, R178, !PT ;  /* 0x000000b233af7209 */ /* 0x000fe40007800000 */
[----:B------:R-:W-:Y:S02]  /*54e0*/  FMNMX R176, R53, R176, !PT ;  /* 0x000000b035b07209 */ /* 0x000fe40007800000 */
[----:B------:R-:W-:Y:S02]  /*54f0*/  FMNMX R178, R54, R175, !PT ;  /* 0x000000af36b27209 */ /* 0x000fe40007800000 */
[----:B------:R-:W-:Y:S01]  /*5500*/  SHF.L.U32 R184, R174, 0x1f, RZ ;  /* 0x0000001faeb87819 */ /* 0x000fe200000006ff */
[----:B------:R-:W1:Y:S01]  /*5510*/  SHFL.BFLY PT, R185, R176, 0x1, 0x1f ;  /* 0x0c201f00b0b97f89 */ /* 0x000e6200000e0000 */
[----:B------:R-:W-:-:S05]  /*5520*/  FMNMX R178, R55, R178, !PT ;  /* 0x000000b237b27209 */ /* 0x000fca0007800000 */
[----:B------:R-:W2:Y:S01]  /*5530*/  SHFL.BFLY PT, R175, R178, 0x1, 0x1f ;  /* 0x0c201f00b2af7f89 */ /* 0x000ea200000e0000 */
[----:B-1----:R-:W-:-:S05]  /*5540*/  FMNMX R185, R176, R185, !PT ;  /* 0x000000b9b0b97209 */ /* 0x002fca0007800000 */
[----:B------:R-:W1:Y:S01]  /*5550*/  SHFL.BFLY PT, R182, R185, 0x2, 0x1f ;  /* 0x0c401f00b9b67f89 */ /* 0x000e6200000e0000 */
[----:B--2---:R-:W-:-:S05]  /*5560*/  FMNMX R180, R178, R175, !PT ;  /* 0x000000afb2b47209 */ /* 0x004fca0007800000 */
[----:B------:R-:W2:Y:S01]  /*5570*/  SHFL.BFLY PT, R187, R180, 0x2, 0x1f ;  /* 0x0c401f00b4bb7f89 */ /* 0x000ea200000e0000 */
[----:B-1----:R-:W-:Y:S02]  /*5580*/  FMNMX R175, R185, R182, !PT ;  /* 0x000000b6b9af7209 */ /* 0x002fe40007800000 */
[----:B------:R-:W-:Y:S02]  /*5590*/  LEA R182, R4, R171, 0x3 ;  /* 0x000000ab04b67211 */ /* 0x000fe400078e18ff */
[C---:B------:R-:W-:Y:S02]  /*55a0*/  FSETP.NEU.AND P3, PT, R175.reuse, -INF , PT ;  /* 0xff800000af00780b */ /* 0x040fe40003f6d000 */
[----:B------:R-:W-:Y:S02]  /*55b0*/  PRMT R182, RZ, 0x654, R182 ;  /* 0x00000654ffb67816 */ /* 0x000fe400000000b6 */
[----:B------:R-:W-:Y:S02]  /*55c0*/  FSEL R188, R175, RZ, P3 ;  /* 0x000000ffafbc7208 */ /* 0x000fe40001800000 */
[----:B------:R1:W-:Y:S01]  /*55d0*/  SYNCS.ARRIVE.TRANS64.RED.A1T0 RZ, [R182+URZ], RZ ;  /* 0x000000ffb6ff79a7 */ /* 0x0003e2000810043f */
[----:B--2---:R-:W-:-:S02]  /*55e0*/  FMNMX R176, R180, R187, !PT ;  /* 0x000000bbb4b07209 */ /* 0x004fc40007800000 */
[----:B------:R-:W-:Y:S02]  /*55f0*/  FADD R178, -R188, R181 ;  /* 0x000000b5bcb27221 */ /* 0x000fe40000000100 */
[----:B------:R-:W-:Y:S02]  /*5600*/  FSETP.NEU.AND P3, PT, R176, -INF , PT ;  /* 0xff800000b000780b */ /* 0x000fe40003f6d000 */
[----:B------:R-:W-:Y:S01]  /*5610*/  FMUL R178, R178, UR15 ;  /* 0x0000000fb2b27c20 */ /* 0x000fe20008400000 */
[----:B------:R-:W2:Y:S01]  /*5620*/  SYNCS.PHASECHK.TRANS64.TRYWAIT P4, [R189+URZ+0x23000], R184 ;  /* 0x023000b8bd0075a7 */ /* 0x000ea2000808017f */
[----:B-1----:R-:W-:-:S03]  /*5630*/  FSEL R182, R176, RZ, P3 ;  /* 0x000000ffb0b67208 */ /* 0x002fc60001800000 */
[----:B------:R-:W-:Y:S02]  /*5640*/  FSETP.GEU.AND P5, PT, R178, -126, PT ;  /* 0xc2fc0000b200780b */ /* 0x000fe40003fae000 */
[C---:B------:R-:W-:Y:S01]  /*5650*/  FADD R180, -R182.reuse, R183 ;  /* 0x000000b7b6b47221 */ /* 0x040fe20000000100 */
[----:B------:R-:W-:-:S03]  /*5660*/  FMUL R185, R182, UR15 ;  /* 0x0000000fb6b97c20 */ /* 0x000fc60008400000 */
[----:B------:R-:W-:Y:S01]  /*5670*/  FMUL R183, R180, UR15 ;  /* 0x0000000fb4b77c20 */ /* 0x000fe20008400000 */
[--C-:B------:R-:W-:Y:S01]  /*5680*/  FFMA R26, R26, UR15, -R185.reuse ;  /* 0x0000000f1a1a7c23 */ /* 0x100fe200080008b9 */
[----:B------:R-:W-:-:S03]  /*5690*/  FFMA R27, R27, UR15, -R185 ;  /* 0x0000000f1b1b7c23 */ /* 0x000fc600080008b9 */
[----:B------:R-:W-:Y:S02]  /*56a0*/  FSETP.GEU.AND P6, PT, R183, -126, PT ;  /* 0xc2fc0000b700780b */ /* 0x000fe40003fce000 */
[----:B------:R-:W-:Y:S01]  /*56b0*/  @!P5 FMUL R178, R178, 0.5 ;  /* 0x3f000000b2b2d820 */ /* 0x000fe20000400000 */
[----:B------:R-:W-:-:S05]  /*56c0*/  FSETP.GEU.AND P3, PT, R26, -126, PT ;  /* 0xc2fc00001a00780b */ /* 0x000fca0003f6e000 */
[----:B------:R-:W1:Y:S05]  /*56d0*/  MUFU.EX2 R178, R178 ;  /* 0x000000b200b27308 */ /* 0x000e6a0000000800 */
[----:B------:R-:W-:Y:S01]  /*56e0*/  @!P6 FMUL R183, R183, 0.5 ;  /* 0x3f000000b7b7e820 */ /* 0x000fe20000400000 */
[----:B-12---:R-:W-:Y:S06]  /*56f0*/  @!P4 BRA `(.L_x_30) ;  /* 0x000000880020c947 */ /* 0x006fec0003800000 */
.L_x_92:
[--C-:B------:R-:W-:Y:S01]  /*5700*/  FFMA R186, R30, UR15, -R185.reuse ;  /* 0x0000000f1eba7c23 */ /* 0x100fe200080008b9 */
[----:B------:R-:W2:Y:S01]  /*5710*/  MUFU.EX2 R181, R183 ;  /* 0x000000b700b57308 */ /* 0x000ea20000000800 */
[----:B------:R-:W-:Y:S01]  /*5720*/  @!P5 FMUL R178, R178, R178 ;  /* 0x000000b2b2b2d220 */ /* 0x000fe20000400000 */
[----:B------:R-:W-:Y:S01]  /*5730*/  FSETP.GEU.AND P4, PT, R27, -126, PT ;  /* 0xc2fc00001b00780b */ /* 0x000fe20003f8e000 */
[--C-:B------:R-:W-:Y:S01]  /*5740*/  FFMA R187, R31, UR15, -R185.reuse ;  /* 0x0000000f1fbb7c23 */ /* 0x100fe200080008b9 */
[----:B------:R-:W-:Y:S01]  /*5750*/  FSETP.GEU.AND P5, PT, R186, -126, PT ;  /* 0xc2fc0000ba00780b */ /* 0x000fe20003fae000 */
[----:B------:R-:W-:Y:S01]  /*5760*/  @!P3 FMUL R26, R26, 0.5 ;  /* 0x3f0000001a1ab820 */ /* 0x000fe20000400000 */
[----:B-1----:R-:W-:Y:S01]  /*5770*/  FMUL R184, R188, UR15 ;  /* 0x0000000fbcb87c20 */ /* 0x002fe20008400000 */
[----:B------:R-:W-:Y:S01]  /*5780*/  R2UR UR6, R179 ;  /* 0x00000000b30672ca */ /* 0x000fe200000e0000 */
[-C--:B------:R-:W-:Y:S01]  /*5790*/  FMUL R152, R152, R178.reuse ;  /* 0x000000b298987220 */ /* 0x080fe20000400000 */
[----:B------:R1:W3:Y:S01]  /*57a0*/  MUFU.EX2 R182, R26 ;  /* 0x0000001a00b67308 */ /* 0x0002e20000000800 */
[--C-:B------:R-:W-:Y:S01]  /*57b0*/  FFMA R24, R24, UR15, -R184.reuse ;  /* 0x0000000f18187c23 */ /* 0x100fe200080008b8 */
[--C-:B------:R-:W-:Y:S01]  /*57c0*/  FFMA R25, R25, UR15, -R184.reuse ;  /* 0x0000000f19197c23 */ /* 0x100fe200080008b8 */
[--C-:B------:R-:W-:Y:S01]  /*57d0*/  FFMA R29, R29, UR15, -R184.reuse ;  /* 0x0000000f1d1d7c23 */ /* 0x100fe200080008b8 */
[-C--:B------:R-:W-:Y:S01]  /*57e0*/  FMUL R153, R153, R178.reuse ;  /* 0x000000b299997220 */ /* 0x080fe20000400000 */
[-C--:B------:R-:W-:Y:S01]  /*57f0*/  FMUL R156, R156, R178.reuse ;  /* 0x000000b29c9c7220 */ /* 0x080fe20000400000 */
[----:B------:R-:W-:Y:S01]  /*5800*/  @!P4 FMUL R27, R27, 0.5 ;  /* 0x3f0000001b1bc820 */ /* 0x000fe20000400000 */
[-C--:B------:R-:W-:Y:S01]  /*5810*/  FMUL R157, R157, R178.reuse ;  /* 0x000000b29d9d7220 */ /* 0x080fe20000400000 */
[----:B--2---:R-:W-:Y:S01]  /*5820*/  @!P6 FMUL R181, R181, R181 ;  /* 0x000000b5b5b5e220 */ /* 0x004fe20000400000 */
[----:B------:R-:W-:Y:S01]  /*5830*/  @!P5 FMUL R186, R186, 0.5 ;  /* 0x3f000000babad820 */ /* 0x000fe20000400000 */
[----:B------:R-:W-:Y:S01]  /*5840*/  FSETP.GEU.AND P6, PT, R187, -126, PT ;  /* 0xc2fc0000bb00780b */ /* 0x000fe20003fce000 */
[----:B------:R2:W4:Y:S01]  /*5850*/  MUFU.EX2 R180, R27 ;  /* 0x0000001b00b47308 */ /* 0x0005220000000800 */
[----:B-1----:R-:W-:Y:S01]  /*5860*/  FFMA R26, R28, UR15, -R184 ;  /* 0x0000000f1c1a7c23 */ /* 0x002fe200080008b8 */
[-C--:B------:R-:W-:Y:S01]  /*5870*/  FMUL R160, R160, R178.reuse ;  /* 0x000000b2a0a07220 */ /* 0x080fe20000400000 */
[-C--:B------:R-:W-:Y:S01]  /*5880*/  FMUL R161, R161, R178.reuse ;  /* 0x000000b2a1a17220 */ /* 0x080fe20000400000 */
[-C--:B------:R-:W-:Y:S01]  /*5890*/  FMUL R164, R164, R178.reuse ;  /* 0x000000b2a4a47220 */ /* 0x080fe20000400000 */
[----:B------:R-:W-:Y:S01]  /*58a0*/  FMUL R165, R165, R178 ;  /* 0x000000b2a5a57220 */ /* 0x000fe20000400000 */
[----:B---3--:R-:W-:Y:S01]  /*58b0*/  @!P3 FMUL R182, R182, R182 ;  /* 0x000000b6b6b6b220 */ /* 0x008fe20000400000 */
[----:B------:R-:W-:Y:S01]  /*58c0*/  FSETP.GEU.AND P3, PT, R24, -126, PT ;  /* 0xc2fc00001800780b */ /* 0x000fe20003f6e000 */
[----:B------:R-:W1:Y:S01]  /*58d0*/  MUFU.EX2 R31, R186 ;  /* 0x000000ba001f7308 */ /* 0x000e620000000800 */
[--C-:B--2---:R-:W-:Y:S01]  /*58e0*/  FFMA R27, R34, UR15, -R185.reuse ;  /* 0x0000000f221b7c23 */ /* 0x104fe200080008b9 */
[-C--:B------:R-:W-:Y:S01]  /*58f0*/  FMUL R154, R154, R181.reuse ;  /* 0x000000b59a9a7220 */ /* 0x080fe20000400000 */
[-C--:B------:R-:W-:Y:S01]  /*5900*/  FMUL R155, R155, R181.reuse ;  /* 0x000000b59b9b7220 */ /* 0x080fe20000400000 */
[----:B------:R-:W-:Y:S01]  /*5910*/  @!P6 FMUL R187, R187, 0.5 ;  /* 0x3f000000bbbbe820 */ /* 0x000fe20000400000 */
[-C--:B------:R-:W-:Y:S01]  /*5920*/  FMUL R158, R158, R181.reuse ;  /* 0x000000b59e9e7220 */ /* 0x080fe20000400000 */
[-C--:B------:R-:W-:Y:S01]  /*5930*/  FMUL R159, R159, R181.reuse ;  /* 0x000000b59f9f7220 */ /* 0x080fe20000400000 */
[-C--:B------:R-:W-:Y:S01]  /*5940*/  FMUL R162, R162, R181.reuse ;  /* 0x000000b5a2a27220 */ /* 0x080fe20000400000 */
[----:B------:R2:W3:Y:S01]  /*5950*/  MUFU.EX2 R30, R187 ;  /* 0x000000bb001e7308 */ /* 0x0004e20000000800 */
[----:B----4-:R-:W-:Y:S01]  /*5960*/  @!P4 FMUL R180, R180, R180 ;  /* 0x000000b4b4b4c220 */ /* 0x010fe20000400000 */
[----:B------:R-:W-:Y:S01]  /*5970*/  FSETP.GEU.AND P4, PT, R25, -126, PT ;  /* 0xc2fc00001900780b */ /* 0x000fe20003f8e000 */
[-C--:B------:R-:W-:Y:S01]  /*5980*/  FMUL R163, R163, R181.reuse ;  /* 0x000000b5a3a37220 */ /* 0x080fe20000400000 */
[----:B------:R-:W-:Y:S01]  /*5990*/  @!P3 FMUL R24, R24, 0.5 ;  /* 0x3f0000001818b820 */ /* 0x000fe20000400000 */
[-C--:B------:R-:W-:Y:S01]  /*59a0*/  FMUL R166, R166, R181.reuse ;  /* 0x000000b5a6a67220 */ /* 0x080fe20000400000 */
[----:B------:R-:W-:Y:S01]  /*59b0*/  FMUL R167, R167, R181 ;  /* 0x000000b5a7a77220 */ /* 0x000fe20000400000 */
[----:B------:R-:W-:Y:S01]  /*59c0*/  UIMAD UR6, UR6, 0x700, UR31 ;  /* 0x00000700060678a4 */ /* 0x000fe2000f8e021f */
[----:B------:R4:W5:Y:S01]  /*59d0*/  MUFU.EX2 R183, R24 ;  /* 0x0000001800b77308 */ /* 0x0009620000000800 */
[----:B-1----:R-:W-:Y:S01]  /*59e0*/  @!P5 FMUL R31, R31, R31 ;  /* 0x0000001f1f1fd220 */ /* 0x002fe20000400000 */
[----:B------:R-:W-:Y:S01]  /*59f0*/  FSETP.GEU.AND P5, PT, R26, -126, PT ;  /* 0xc2fc00001a00780b */ /* 0x000fe20003fae000 */
[--C-:B--2---:R-:W-:Y:S01]  /*5a00*/  FFMA R187, R39, UR15, -R185.reuse ;  /* 0x0000000f27bb7c23 */ /* 0x104fe200080008b9 */
[----:B------:R-:W-:Y:S01]  /*5a10*/  UMOV UR7, 0x80000020 ;  /* 0x8000002000077882 */ /* 0x000fe20000000000 */
[-C--:B------:R-:W-:Y:S01]  /*5a20*/  FMUL R136, R136, R178.reuse ;  /* 0x000000b288887220 */ /* 0x080fe20000400000 */
[-C--:B------:R-:W-:Y:S01]  /*5a30*/  FMUL R137, R137, R178.reuse ;  /* 0x000000b289897220 */ /* 0x080fe20000400000 */
[----:B------:R-:W-:Y:S01]  /*5a40*/  @!P4 FMUL R25, R25, 0.5 ;  /* 0x3f0000001919c820 */ /* 0x000fe20000400000 */
[----:B------:R-:W-:Y:S01]  /*5a50*/  FMUL R140, R140, R178 ;  /* 0x000000b28c8c7220 */ /* 0x000fe20000400000 */
[----:B---3--:R-:W-:Y:S01]  /*5a60*/  @!P6 FMUL R30, R30, R30 ;  /* 0x0000001e1e1ee220 */ /* 0x008fe20000400000 */
[----:B------:R-:W-:Y:S01]  /*5a70*/  FSETP.GEU.AND P6, PT, R29, -126, PT ;  /* 0xc2fc00001d00780b */ /* 0x000fe20003fce000 */
[----:B------:R1:W2:Y:S01]  /*5a80*/  MUFU.EX2 R28, R25 ;  /* 0x00000019001c7308 */ /* 0x0002a20000000800 */
[--C-:B----4-:R-:W-:Y:S01]  /*5a90*/  FFMA R24, R35, UR15, -R185.reuse ;  /* 0x0000000f23187c23 */ /* 0x110fe200080008b9 */
[-C--:B------:R-:W-:Y:S01]  /*5aa0*/  FMUL R141, R141, R178.reuse ;  /* 0x000000b28d8d7220 */ /* 0x080fe20000400000 */
[-C--:B------:R-:W-:Y:S01]  /*5ab0*/  FMUL R144, R144, R178.reuse ;  /* 0x000000b290907220 */ /* 0x080fe20000400000 */
[----:B------:R-:W-:Y:S01]  /*5ac0*/  @!P5 FMUL R26, R26, 0.5 ;  /* 0x3f0000001a1ad820 */ /* 0x000fe20000400000 */
[-C--:B------:R-:W-:Y:S01]  /*5ad0*/  FMUL R145, R145, R178.reuse ;  /* 0x000000b291917220 */ /* 0x080fe20000400000 */
[----:B-----5:R-:W-:Y:S01]  /*5ae0*/  @!P3 FMUL R183, R183, R183 ;  /* 0x000000b7b7b7b220 */ /* 0x020fe20000400000 */
[----:B------:R-:W-:Y:S01]  /*5af0*/  FSETP.GEU.AND P3, PT, R27, -126, PT ;  /* 0xc2fc00001b00780b */ /* 0x000fe20003f6e000 */
[----:B------:R-:W3:Y:S01]  /*5b00*/  MUFU.EX2 R34, R26 ;  /* 0x0000001a00227308 */ /* 0x000ee20000000800 */
[----:B-1----:R-:W-:Y:S01]  /*5b10*/  FFMA R25, R38, UR15, -R185 ;  /* 0x0000000f26197c23 */ /* 0x002fe200080008b9 */
[-C--:B------:R-:W-:Y:S01]  /*5b20*/  FMUL R148, R148, R178.reuse ;  /* 0x000000b294947220 */ /* 0x080fe20000400000 */
[----:B------:R-:W-:Y:S01]  /*5b30*/  FMUL R149, R149, R178 ;  /* 0x000000b295957220 */ /* 0x000fe20000400000 */
[----:B------:R-:W-:Y:S01]  /*5b40*/  @!P6 FMUL R29, R29, 0.5 ;  /* 0x3f0000001d1de820 */ /* 0x000fe20000400000 */
[-C--:B------:R-:W-:Y:S01]  /*5b50*/  FMUL R138, R138, R181.reuse ;  /* 0x000000b58a8a7220 */ /* 0x080fe20000400000 */
[-C--:B------:R-:W-:Y:S01]  /*5b60*/  FMUL R139, R139, R181.reuse ;  /* 0x000000b58b8b7220 */ /* 0x080fe20000400000 */
[-C--:B------:R-:W-:Y:S01]  /*5b70*/  FMUL R142, R142, R181.reuse ;  /* 0x000000b58e8e7220 */ /* 0x080fe20000400000 */
[----:B------:R-:W1:Y:S01]  /*5b80*/  MUFU.EX2 R35, R29 ;  /* 0x0000001d00237308 */ /* 0x000e620000000800 */
[----:B--2---:R-:W-:Y:S01]  /*5b90*/  @!P4 FMUL R28, R28, R28 ;  /* 0x0000001c1c1cc220 */ /* 0x004fe20000400000 */
[----:B------:R-:W-:Y:S01]  /*5ba0*/  FSETP.GEU.AND P4, PT, R24, -126, PT ;  /* 0xc2fc00001800780b */ /* 0x000fe20003f8e000 */
[-C--:B------:R-:W-:Y:S01]  /*5bb0*/  FMUL R143, R143, R181.reuse ;  /* 0x000000b58f8f7220 */ /* 0x080fe20000400000 */
[----:B------:R-:W-:Y:S01]  /*5bc0*/  @!P3 FMUL R27, R27, 0.5 ;  /* 0x3f0000001b1bb820 */ /* 0x000fe20000400000 */
[-C--:B------:R-:W-:Y:S01]  /*5bd0*/  FMUL R146, R146, R181.reuse ;  /* 0x000000b592927220 */ /* 0x080fe20000400000 */
[-C--:B------:R-:W-:Y:S01]  /*5be0*/  FMUL R147, R147, R181.reuse ;  /* 0x000000b593937220 */ /* 0x080fe20000400000 */
[-C--:B------:R-:W-:Y:S01]  /*5bf0*/  FMUL R150, R150, R181.reuse ;  /* 0x000000b596967220 */ /* 0x080fe20000400000 */
[----:B------:R2:W-:Y:S01]  /*5c00*/  MUFU.EX2 R186, R27 ;  /* 0x0000001b00ba7308 */ /* 0x0005e20000000800 */
[----:B---3--:R-:W-:Y:S01]  /*5c10*/  @!P5 FMUL R34, R34, R34 ;  /* 0x000000222222d220 */ /* 0x008fe20000400000 */
[----:B------:R-:W-:Y:S01]  /*5c20*/  FSETP.GEU.AND P5, PT, R25, -126, PT ;  /* 0xc2fc00001900780b */ /* 0x000fe20003fae000 */
[----:B------:R-:W-:Y:S01]  /*5c30*/  FMUL R151, R151, R181 ;  /* 0x000000b597977220 */ /* 0x000fe20000400000 */
[----:B------:R-:W-:Y:S01]  /*5c40*/  UIADD3 UR8, UR6, 0x100, URZ ;  /* 0x0000010006087890 */ /* 0x000fe2000fffe03f */
[-C--:B------:R-:W-:Y:S01]  /*5c50*/  FMUL R120, R120, R178.reuse ;  /* 0x000000b278787220 */ /* 0x080fe20000400000 */
[----:B------:R-:W-:Y:S01]  /*5c60*/  UMOV UR23, 0x80000020 ;  /* 0x8000002000177882 */ /* 0x000fe20000000000 */
[----:B------:R-:W-:Y:S01]  /*5c70*/  @!P4 FMUL R24, R24, 0.5 ;  /* 0x3f0000001818c820 */ /* 0x000fe20000400000 */
[-C--:B------:R-:W-:Y:S01]  /*5c80*/  FMUL R121, R121, R178.reuse ;  /* 0x000000b279797220 */ /* 0x080fe20000400000 */
[----:B-1----:R-:W-:Y:S01]  /*5c90*/  @!P6 FMUL R35, R35, R35 ;  /* 0x000000232323e220 */ /* 0x002fe20000400000 */
[----:B--2---:R-:W-:Y:S01]  /*5ca0*/  F2FP.F16.F32.PACK_AB R27, R30, R31 ;  /* 0x0000001f1e1b723e */ /* 0x004fe200000000ff */
[----:B------:R1:W2:Y:S01]  /*5cb0*/  MUFU.EX2 R39, R24 ;  /* 0x0000001800277308 */ /* 0x0002a20000000800 */
[----:B------:R-:W-:Y:S01]  /*5cc0*/  UMOV UR22, UR8 ;  /* 0x0000000800167c82 */ /* 0x000fe20008000000 */
[----:B------:R-:W-:Y:S01]  /*5cd0*/  FMUL R124, R124, R178 ;  /* 0x000000b27c7c7220 */ /* 0x000fe20000400000 */
[----:B------:R-:W-:Y:S01]  /*5ce0*/  F2FP.F16.F32.PACK_AB R26, R35, R34 ;  /* 0x00000022231a723e */ /* 0x000fe200000000ff */
[----:B------:R-:W-:Y:S01]  /*5cf0*/  @!P5 FMUL R25, R25, 0.5 ;  /* 0x3f0000001919d820 */ /* 0x000fe20000400000 */
[-C--:B------:R-:W-:Y:S01]  /*5d00*/  FMUL R125, R125, R178.reuse ;  /* 0x000000b27d7d7220 */ /* 0x080fe20000400000 */
[-C--:B------:R-:W-:Y:S01]  /*5d10*/  FMUL R128, R128, R178.reuse ;  /* 0x000000b280807220 */ /* 0x080fe20000400000 */
[-C--:B------:R-:W-:Y:S01]  /*5d20*/  FMUL R129, R129, R178.reuse ;  /* 0x000000b281817220 */ /* 0x080fe20000400000 */
[----:B------:R3:W4:Y:S01]  /*5d30*/  MUFU.EX2 R188, R25 ;  /* 0x0000001900bc7308 */ /* 0x0007220000000800 */
[----:B-1----:R-:W-:Y:S01]  /*5d40*/  F2FP.F16.F32.PACK_AB R24, R28, R183 ;  /* 0x000000b71c18723e */ /* 0x002fe200000000ff */
[-C--:B------:R-:W-:Y:S01]  /*5d50*/  FMUL R132, R132, R178.reuse ;  /* 0x000000b284847220 */ /* 0x080fe20000400000 */
[----:B------:R-:W-:Y:S01]  /*5d60*/  FMUL R133, R133, R178 ;  /* 0x000000b285857220 */ /* 0x000fe20000400000 */
[-C--:B------:R-:W-:Y:S01]  /*5d70*/  FMUL R122, R122, R181.reuse ;  /* 0x000000b57a7a7220 */ /* 0x080fe20000400000 */
[-C--:B------:R-:W-:Y:S01]  /*5d80*/  FMUL R123, R123, R181.reuse ;  /* 0x000000b57b7b7220 */ /* 0x080fe20000400000 */
[-C--:B------:R-:W-:Y:S01]  /*5d90*/  FMUL R126, R126, R181.reuse ;  /* 0x000000b57e7e7220 */ /* 0x080fe20000400000 */
[-C--:B------:R-:W-:Y:S01]  /*5da0*/  FMUL R127, R127, R181.reuse ;  /* 0x000000b57f7f7220 */ /* 0x080fe20000400000 */
[-C--:B------:R-:W-:Y:S01]  /*5db0*/  FMUL R130, R130, R181.reuse ;  /* 0x000000b582827220 */ /* 0x080fe20000400000 */
[----:B---3--:R-:W-:Y:S01]  /*5dc0*/  F2FP.F16.F32.PACK_AB R25, R180, R182 ;  /* 0x000000b6b419723e */ /* 0x008fe200000000ff */
[-C--:B------:R-:W-:Y:S01]  /*5dd0*/  FMUL R131, R131, R181.reuse ;  /* 0x000000b583837220 */ /* 0x080fe20000400000 */
[-C--:B------:R-:W-:Y:S01]  /*5de0*/  FMUL R134, R134, R181.reuse ;  /* 0x000000b586867220 */ /* 0x080fe20000400000 */
[-C--:B------:R-:W-:Y:S01]  /*5df0*/  FMUL R135, R135, R181.reuse ;  /* 0x000000b587877220 */ /* 0x080fe20000400000 */
[----:B------:R-:W-:Y:S01]  /*5e00*/  WARPGROUP.ARRIVE ;  /* 0x00000000000079c5 */ /* 0x000fe20000000000 */
[----:B------:R-:W-:Y:S01]  /*5e10*/  UIADD3 UR10, UR6, 0x200, URZ ;  /* 0x00000200060a7890 */ /* 0x000fe2000fffe03f */
[-C--:B------:R-:W-:Y:S01]  /*5e20*/  FMUL R104, R104, R178.reuse ;  /* 0x000000b268687220 */ /* 0x080fe20000400000 */
[----:B------:R-:W-:Y:S01]  /*5e30*/  UMOV UR11, 0x80000020 ;  /* 0x80000020000b7882 */ /* 0x000fe20000000000 */
[-C--:B------:R-:W-:Y:S01]  /*5e40*/  FMUL R105, R105, R178.reuse ;  /* 0x000000b269697220 */ /* 0x080fe20000400000 */
[-C--:B------:R-:W-:Y:S01]  /*5e50*/  FMUL R108, R108, R178.reuse ;  /* 0x000000b26c6c7220 */ /* 0x080fe20000400000 */
[----:B------:R-:W-:Y:S01]  /*5e60*/  HGMMA.64x32x16.F32 R152, R24, gdesc[UR4].tnspB, R152, gsb0 ;  /* 0x4060000418987df0 */ /* 0x000fe20008000898 */
[-C--:B------:R-:W-:Y:S01]  /*5e70*/  FMUL R109, R109, R178.reuse ;  /* 0x000000b26d6d7220 */ /* 0x080fe20000400000 */
        /* <DEDUP_REMOVED lines=12> */
[----:B------:R-:W-:Y:S01]  /*5f40*/  UIADD3 UR12, UR6, 0x300, URZ ;  /* 0x00000300060c7890 */ /* 0x000fe2000fffe03f */
[-C--:B------:R-:W-:Y:S01]  /*5f50*/  FMUL R88, R88, R178.reuse ;  /* 0x000000b258587220 */ /* 0x080fe20000400000 */
[----:B------:R-:W-:Y:S01]  /*5f60*/  UMOV UR27, 0x80000020 ;  /* 0x80000020001b7882 */ /* 0x000fe20000000000 */
[-C--:B------:R-:W-:Y:S01]  /*5f70*/  FMUL R89, R89, R178.reuse ;  /* 0x000000b259597220 */ /* 0x080fe20000400000 */
[-C--:B------:R-:W-:Y:S01]  /*5f80*/  FMUL R92, R92, R178.reuse ;  /* 0x000000b25c5c7220 */ /* 0x080fe20000400000 */
[-C--:B------:R-:W-:Y:S01]  /*5f90*/  FMUL R93, R93, R178.reuse ;  /* 0x000000b25d5d7220 */ /* 0x080fe20000400000 */
[-C--:B------:R-:W-:Y:S01]  /*5fa0*/  FMUL R96, R96, R178.reuse ;  /* 0x000000b260607220 */ /* 0x080fe20000400000 */
[----:B------:R-:W-:Y:S01]  /*5fb0*/  UMOV UR26, UR12 ;  /* 0x0000000c001a7c82 */ /* 0x000fe20008000000 */
        /* <DEDUP_REMOVED lines=21> */
[----:B------:R-:W-:Y:S01]  /*6110*/  FMUL R85, R85, R178 ;  /* 0x000000b255557220 */ /* 0x000fe20000400000 */
[-C--:B------:R-:W-:Y:S01]  /*6120*/  FMUL R74, R74, R181.reuse ;  /* 0x000000b54a4a7220 */ /* 0x080fe20000400000 */
[-C--:B------:R-:W-:Y:S01]  /*6130*/  FMUL R75, R75, R181.reuse ;  /* 0x000000b54b4b7220 */ /* 0x080fe20000400000 */
[-C--:B------:R-:W-:Y:S01]  /*6140*/  FMUL R78, R78, R181.reuse ;  /* 0x000000b54e4e7220 */ /* 0x080fe20000400000 */
[-C--:B------:R-:W-:Y:S01]  /*6150*/  FMUL R79, R79, R181.reuse ;  /* 0x000000b54f4f7220 */ /* 0x080fe20000400000 */
[-C--:B------:R-:W-:Y:S01]  /*6160*/  FMUL R82, R82, R181.reuse ;  /* 0x000000b552527220 */ /* 0x080fe20000400000 */
[----:B------:R-:W-:Y:S01]  /*6170*/  FMUL R83, R83, R181 ;  /* 0x000000b553537220 */ /* 0x000fe20000400000 */
[----:B------:R-:W-:-:S02]  /*6180*/  WARPGROUP.DEPBAR.LE gsb0, 0x0 ;  /* 0x00008000000079c5 */ /* 0x000fc40000010000 */
[----:B------:R-:W-:Y:S01]  /*6190*/  WARPGROUP.ARRIVE ;  /* 0x00000000000079c5 */ /* 0x000fe20000000000 */
[-C--:B------:R-:W-:Y:S01]  /*61a0*/  FMUL R86, R86, R181.reuse ;  /* 0x000000b556567220 */ /* 0x080fe20000400000 */
[-C--:B------:R-:W-:Y:S01]  /*61b0*/  FMUL R87, R87, R181.reuse ;  /* 0x000000b557577220 */ /* 0x080fe20000400000 */
[----:B------:R-:W-:Y:S01]  /*61c0*/  UIADD3 UR16, UR6, 0x500, URZ ;  /* 0x0000050006107890 */ /* 0x000fe2000fffe03f */
[----:B------:R-:W-:Y:S01]  /*61d0*/  FSETP.GEU.AND P6, PT, R187, -126, PT ;  /* 0xc2fc0000bb00780b */ /* 0x000fe20003fce000 */
[----:B------:R-:W-:Y:S01]  /*61e0*/  UMOV UR43, 0x80000020 ;  /* 0x80000020002b7882 */ /* 0x000fe20000000000 */
[----:B------:R-:W-:Y:S01]  /*61f0*/  HGMMA.64x32x16.F32 R136, R24, gdesc[UR20].tnspB, R136, gsb0 ;  /* 0x4060001418887df0 */ /* 0x000fe20008000888 */
        /* <DEDUP_REMOVED lines=8> */
[----:B------:R-:W-:Y:S01]  /*6280*/  FMUL R69, R69, R178 ;  /* 0x000000b245457220 */ /* 0x000fe20000400000 */
[-C--:B------:R-:W-:Y:S01]  /*6290*/  FMUL R58, R58, R181.reuse ;  /* 0x000000b53a3a7220 */ /* 0x080fe20000400000 */
[----:B------:R-:W-:Y:S01]  /*62a0*/  @!P6 FMUL R187, R187, 0.5 ;  /* 0x3f000000bbbbe820 */ /* 0x000fe20000400000 */
[-C--:B------:R-:W-:Y:S01]  /*62b0*/  FMUL R59, R59, R181.reuse ;  /* 0x000000b53b3b7220 */ /* 0x080fe20000400000 */
[-C--:B------:R-:W-:Y:S01]  /*62c0*/  FMUL R62, R62, R181.reuse ;  /* 0x000000b53e3e7220 */ /* 0x080fe20000400000 */
[-C--:B------:R-:W-:Y:S01]  /*62d0*/  FMUL R63, R63, R181.reuse ;  /* 0x000000b53f3f7220 */ /* 0x080fe20000400000 */
[-C--:B------:R-:W-:Y:S01]  /*62e0*/  FMUL R66, R66, R181.reuse ;  /* 0x000000b542427220 */ /* 0x080fe20000400000 */
[-C--:B------:R-:W-:Y:S01]  /*62f0*/  FMUL R67, R67, R181.reuse ;  /* 0x000000b543437220 */ /* 0x080fe20000400000 */
[-C--:B------:R-:W-:Y:S01]  /*6300*/  FMUL R70, R70, R181.reuse ;  /* 0x000000b546467220 */ /* 0x080fe20000400000 */
[----:B------:R-:W-:Y:S01]  /*6310*/  FMUL R71, R71, R181 ;  /* 0x000000b547477220 */ /* 0x000fe20000400000 */
[----:B------:R-:W-:Y:S01]  /*6320*/  UIADD3 UR18, UR6, 0x600, URZ ;  /* 0x0000060006127890 */ /* 0x000fe2000fffe03f */
[----:B------:R-:W1:Y:S01]  /*6330*/  MUFU.EX2 R29, R187 ;  /* 0x000000bb001d7308 */ /* 0x000e620000000800 */
[----:B------:R-:W-:Y:S01]  /*6340*/  UMOV UR19, 0x80000020 ;  /* 0x8000002000137882 */ /* 0x000fe20000000000 */
[--C-:B------:R-:W-:Y:S01]  /*6350*/  FFMA R33, R33, UR15, -R184.reuse ;  /* 0x0000000f21217c23 */ /* 0x100fe200080008b8 */
[--C-:B------:R-:W-:Y:S01]  /*6360*/  FFMA R36, R36, UR15, -R184.reuse ;  /* 0x0000000f24247c23 */ /* 0x100fe200080008b8 */
[--C-:B------:R-:W-:Y:S01]  /*6370*/  FFMA R37, R37, UR15, -R184.reuse ;  /* 0x0000000f25257c23 */ /* 0x100fe200080008b8 */
[--C-:B------:R-:W-:Y:S01]  /*6380*/  FFMA R32, R32, UR15, -R184.reuse ;  /* 0x0000000f20207c23 */ /* 0x100fe200080008b8 */
[----:B--2---:R-:W-:Y:S01]  /*6390*/  @!P4 FMUL R39, R39, R39 ;  /* 0x000000272727c220 */ /* 0x004fe20000400000 */
[----:B----4-:R-:W-:Y:S01]  /*63a0*/  @!P5 FMUL R188, R188, R188 ;  /* 0x000000bcbcbcd220 */ /* 0x010fe20000400000 */
[----:B------:R-:W-:Y:S01]  /*63b0*/  FSETP.GEU.AND P4, PT, R33, -126, PT ;  /* 0xc2fc00002100780b */ /* 0x000fe20003f8e000 */
[----:B------:R-:W-:Y:S01]  /*63c0*/  @!P3 FMUL R186, R186, R186 ;  /* 0x000000bababab220 */ /* 0x000fe20000400000 */
[----:B------:R-:W-:Y:S01]  /*63d0*/  FSETP.GEU.AND P5, PT, R36, -126, PT ;  /* 0xc2fc00002400780b */ /* 0x000fe20003fae000 */
[----:B------:R-:W-:Y:S01]  /*63e0*/  UIADD3 UR8, UR6, 0x40, URZ ;  /* 0x0000004006087890 */ /* 0x000fe2000fffe03f */
[----:B------:R-:W-:Y:S01]  /*63f0*/  FSETP.GEU.AND P3, PT, R32, -126, PT ;  /* 0xc2fc00002000780b */ /* 0x000fe20003f6e000 */
[----:B------:R-:W-:Y:S01]  /*6400*/  UMOV UR23, 0x80000020 ;  /* 0x8000002000177882 */ /* 0x000fe20000000000 */
[----:B------:R-:W-:Y:S01]  /*6410*/  UIADD3 UR12, UR6, 0x240, URZ ;  /* 0x00000240060c7890 */ /* 0x000fe2000fffe03f */
[--C-:B------:R-:W-:Y:S01]  /*6420*/  FFMA R42, R42, UR15, -R185.reuse ;  /* 0x0000000f2a2a7c23 */ /* 0x100fe200080008b9 */
[----:B------:R-:W-:Y:S01]  /*6430*/  UIADD3 UR14, UR6, 0x340, URZ ;  /* 0x00000340060e7890 */ /* 0x000fe2000fffe03f */
[----:B-1----:R-:W-:Y:S01]  /*6440*/  @!P6 FMUL R29, R29, R29 ;  /* 0x0000001d1d1de220 */ /* 0x002fe20000400000 */
[----:B------:R-:W-:Y:S01]  /*6450*/  FSETP.GEU.AND P6, PT, R37, -126, PT ;  /* 0xc2fc00002500780b */ /* 0x000fe20003fce000 */
[----:B------:R-:W-:Y:S01]  /*6460*/  UMOV UR22, UR8 ;  /* 0x0000000800167c82 */ /* 0x000fe20008000000 */
[----:B------:R-:W-:Y:S01]  /*6470*/  UIADD3 UR16, UR6, 0x440, URZ ;  /* 0x0000044006107890 */ /* 0x000fe2000fffe03f */
[----:B------:R-:W-:Y:S01]  /*6480*/  @!P4 FMUL R33, R33, 0.5 ;  /* 0x3f0000002121c820 */ /* 0x000fe20000400000 */
[--C-:B------:R-:W-:Y:S01]  /*6490*/  FFMA R43, R43, UR15, -R185.reuse ;  /* 0x0000000f2b2b7c23 */ /* 0x100fe200080008b9 */
[----:B------:R-:W-:Y:S01]  /*64a0*/  @!P5 FMUL R36, R36, 0.5 ;  /* 0x3f0000002424d820 */ /* 0x000fe20000400000 */
[--C-:B------:R-:W-:Y:S01]  /*64b0*/  FFMA R46, R46, UR15, -R185.reuse ;  /* 0x0000000f2e2e7c23 */ /* 0x100fe200080008b9 */
[----:B------:R-:W-:Y:S01]  /*64c0*/  @!P3 FMUL R32, R32, 0.5 ;  /* 0x3f0000002020b820 */ /* 0x000fe20000400000 */
[----:B------:R-:W-:Y:S01]  /*64d0*/  FFMA R47, R47, UR15, -R185 ;  /* 0x0000000f2f2f7c23 */ /* 0x000fe200080008b9 */
[----:B------:R-:W1:Y:S01]  /*64e0*/  MUFU.EX2 R33, R33 ;  /* 0x0000002100217308 */ /* 0x000e620000000800 */
[----:B------:R-:W-:Y:S01]  /*64f0*/  UIADD3 UR20, UR6, 0x640, URZ ;  /* 0x0000064006147890 */ /* 0x000fe2000fffe03f */
[----:B------:R-:W-:Y:S01]  /*6500*/  FFMA R40, R40, UR15, -R184 ;  /* 0x0000000f28287c23 */ /* 0x000fe200080008b8 */
[----:B------:R-:W-:-:S02]  /*6510*/  WARPGROUP.DEPBAR.LE gsb0, 0x0 ;  /* 0x00008000000079c5 */ /* 0x000fc40000010000 */
[----:B------:R-:W-:Y:S01]  /*6520*/  WARPGROUP.ARRIVE ;  /* 0x00000000000079c5 */ /* 0x000fe20000000000 */
[----:B------:R-:W-:Y:S01]  /*6530*/  @!P6 FMUL R37, R37, 0.5 ;  /* 0x3f0000002525e820 */ /* 0x000fe20000400000 */
[--C-:B------:R-:W-:Y:S01]  /*6540*/  FFMA R41, R41, UR15, -R184.reuse ;  /* 0x0000000f29297c23 */ /* 0x100fe200080008b8 */
[----:B------:R-:W2:Y:S01]  /*6550*/  MUFU.EX2 R38, R32 ;  /* 0x0000002000267308 */ /* 0x000ea20000000800 */
[--C-:B------:R-:W-:Y:S01]  /*6560*/  FFMA R44, R44, UR15, -R184.reuse ;  /* 0x0000000f2c2c7c23 */ /* 0x100fe200080008b8 */
[--C-:B------:R-:W-:Y:S01]  /*6570*/  FFMA R45, R45, UR15, -R184.reuse ;  /* 0x0000000f2d2d7c23 */ /* 0x100fe200080008b8 */
[----:B------:R-:W-:Y:S01]  /*6580*/  HGMMA.64x32x16.F32 R120, R24, gdesc[UR8].tnspB, R120, gsb0 ;  /* 0x4060000818787df0 */ /* 0x000fe20008000878 */
[----:B------:R-:W-:Y:S01]  /*6590*/  UIADD3 UR10, UR6, 0x140, URZ ;  /* 0x00000140060a7890 */ /* 0x000fe2000fffe03f */
[--C-:B------:R-:W-:Y:S01]  /*65a0*/  FFMA R50, R50, UR15, -R185.reuse ;  /* 0x0000000f32327c23 */ /* 0x100fe200080008b9 */
[----:B------:R-:W-:Y:S01]  /*65b0*/  UMOV UR11, 0x80000020 ;  /* 0x80000020000b7882 */ /* 0x000fe20000000000 */
[----:B------:R-:W-:Y:S01]  /*65c0*/  UIADD3 UR8, UR6, 0x80, URZ ;  /* 0x0000008006087890 */ /* 0x000fe2000fffe03f */
[----:B------:R-:W3:Y:S01]  /*65d0*/  MUFU.EX2 R36, R36 ;  /* 0x0000002400247308 */ /* 0x000ee20000000800 */
[----:B-1----:R-:W-:Y:S01]  /*65e0*/  @!P4 FMUL R33, R33, R33 ;  /* 0x000000212121c220 */ /* 0x002fe20000400000 */
[----:B------:R-:W-:Y:S01]  /*65f0*/  FSETP.GEU.AND P4, PT, R43, -126, PT ;  /* 0xc2fc00002b00780b */ /* 0x000fe20003f8e000 */
[--C-:B------:R-:W-:Y:S01]  /*6600*/  FFMA R51, R51, UR15, -R185.reuse ;  /* 0x0000000f33337c23 */ /* 0x100fe200080008b9 */
[--C-:B------:R-:W-:Y:S01]  /*6610*/  FFMA R54, R54, UR15, -R185.reuse ;  /* 0x0000000f36367c23 */ /* 0x100fe200080008b9 */
[----:B------:R-:W-:Y:S01]  /*6620*/  FFMA R55, R55, UR15, -R185 ;  /* 0x0000000f37377c23 */ /* 0x000fe200080008b9 */
[--C-:B------:R-:W-:Y:S01]  /*6630*/  FFMA R48, R48, UR15, -R184.reuse ;  /* 0x0000000f30307c23 */ /* 0x100fe200080008b8 */
[--C-:B------:R-:W-:Y:S01]  /*6640*/  FFMA R49, R49, UR15, -R184.reuse ;  /* 0x0000000f31317c23 */ /* 0x100fe200080008b8 */
[----:B------:R-:W1:Y:S01]  /*6650*/  MUFU.EX2 R37, R37 ;  /* 0x0000002500257308 */ /* 0x000e620000000800 */
[----:B--2---:R-:W-:Y:S01]  /*6660*/  @!P3 FMUL R38, R38, R38 ;  /* 0x000000262626b220 */ /* 0x004fe20000400000 */
[----:B------:R-:W-:Y:S01]  /*6670*/  FSETP.GEU.AND P3, PT, R42, -126, PT ;  /* 0xc2fc00002a00780b */ /* 0x000fe20003f6e000 */
[--C-:B------:R-:W-:Y:S01]  /*6680*/  FFMA R52, R52, UR15, -R184.reuse ;  /* 0x0000000f34347c23 */ /* 0x100fe200080008b8 */
[----:B------:R-:W-:Y:S01]  /*6690*/  FFMA R53, R53, UR15, -R184 ;  /* 0x0000000f35357c23 */ /* 0x000fe200080008b8 */
[----:B------:R-:W-:Y:S01]  /*66a0*/  UMOV UR7, 0x80000020 ;  /* 0x8000002000077882 */ /* 0x000fe20000000000 */
[----:B------:R-:W-:Y:S01]  /*66b0*/  FFMA R181, R181, R172, R182 ;  /* 0x000000acb5b57223 */ /* 0x000fe200000000b6 */
[----:B------:R-:W-:Y:S01]  /*66c0*/  @!P4 FMUL R43, R43, 0.5 ;  /* 0x3f0000002b2bc820 */ /* 0x000fe20000400000 */
[----:B------:R-:W-:Y:S01]  /*66d0*/  FFMA R173, R178, R173, R183 ;  /* 0x000000adb2ad7223 */ /* 0x000fe200000000b7 */
[----:B---3--:R-:W-:Y:S01]  /*66e0*/  @!P5 FMUL R36, R36, R36 ;  /* 0x000000242424d220 */ /* 0x008fe20000400000 */
[----:B------:R-:W-:Y:S01]  /*66f0*/  FSETP.GEU.AND P5, PT, R46, -126, PT ;  /* 0xc2fc00002e00780b */ /* 0x000fe20003fae000 */
[----:B------:R-:W-:Y:S01]  /*6700*/  FADD R180, R181, R180 ;  /* 0x000000b4b5b47221 */ /* 0x000fe20000000000 */
[----:B------:R-:W-:Y:S01]  /*6710*/  FADD R173, R173, R28 ;  /* 0x0000001cadad7221 */ /* 0x000fe20000000000 */
[----:B------:R-:W2:Y:S01]  /*6720*/  MUFU.EX2 R43, R43 ;  /* 0x0000002b002b7308 */ /* 0x000ea20000000800 */
[----:B------:R-:W-:-:S02]  /*6730*/  VIADD R4, R4, 0x1 ;  /* 0x0000000104047836 */ /* 0x000fc40000000000 */
[----:B------:R-:W-:Y:S01]  /*6740*/  @!P3 FMUL R42, R42, 0.5 ;  /* 0x3f0000002a2ab820 */ /* 0x000fe20000400000 */
[----:B------:R-:W-:Y:S01]  /*6750*/  FADD R31, R180, R31 ;  /* 0x0000001fb41f7221 */ /* 0x000fe20000000000 */
[----:B-1----:R-:W-:Y:S01]  /*6760*/  @!P6 FMUL R37, R37, R37 ;  /* 0x000000252525e220 */ /* 0x002fe20000400000 */
[----:B------:R-:W-:Y:S01]  /*6770*/  FSETP.GEU.AND P6, PT, R47, -126, PT ;  /* 0xc2fc00002f00780b */ /* 0x000fe20003fce000 */
[----:B------:R-:W-:Y:S01]  /*6780*/  FADD R173, R173, R34 ;  /* 0x00000022adad7221 */ /* 0x000fe20000000000 */
[----:B------:R-:W-:Y:S01]  /*6790*/  FADD R31, R31, R30 ;  /* 0x0000001e1f1f7221 */ /* 0x000fe20000000000 */
[----:B------:R-:W1:Y:S01]  /*67a0*/  MUFU.EX2 R42, R42 ;  /* 0x0000002a002a7308 */ /* 0x000e620000000800 */
[----:B------:R-:W-:Y:S01]  /*67b0*/  IADD3 R179, R179, 0x1, RZ ;  /* 0x00000001b3b37810 */ /* 0x000fe20007ffe0ff */
[----:B------:R-:W-:Y:S01]  /*67c0*/  @!P5 FMUL R46, R46, 0.5 ;  /* 0x3f0000002e2ed820 */ /* 0x000fe20000400000 */
[----:B------:R-:W-:Y:S01]  /*67d0*/  FADD R173, R173, R35 ;  /* 0x00000023adad7221 */ /* 0x000fe20000000000 */
[----:B------:R-:W-:-:S03]  /*67e0*/  FADD R31, R31, R186 ;  /* 0x000000ba1f1f7221 */ /* 0x000fc60000000000 */
[----:B------:R-:W-:Y:S01]  /*67f0*/  FADD R173, R173, R38 ;  /* 0x00000026adad7221 */ /* 0x000fe20000000000 */
[----:B------:R-:W3:Y:S01]  /*6800*/  MUFU.EX2 R46, R46 ;  /* 0x0000002e002e7308 */ /* 0x000ee20000000800 */
[----:B--2---:R-:W-:Y:S01]  /*6810*/  @!P4 FMUL R43, R43, R43 ;  /* 0x0000002b2b2bc220 */ /* 0x004fe20000400000 */
[----:B------:R-:W-:Y:S01]  /*6820*/  @!P6 FMUL R47, R47, 0.5 ;  /* 0x3f0000002f2fe820 */ /* 0x000fe20000400000 */
[----:B------:R-:W-:Y:S01]  /*6830*/  FSETP.GEU.AND P4, PT, R41, -126, PT ;  /* 0xc2fc00002900780b */ /* 0x000fe20003f8e000 */
[----:B------:R-:W-:Y:S01]  /*6840*/  FADD R31, R31, R39 ;  /* 0x000000271f1f7221 */ /* 0x000fe20000000000 */
[----:B------:R-:W-:Y:S01]  /*6850*/  FADD R173, R173, R33 ;  /* 0x00000021adad7221 */ /* 0x000fe20000000000 */
[----:B------:R-:W-:Y:S02]  /*6860*/  WARPGROUP.DEPBAR.LE gsb0, 0x0 ;  /* 0x00008000000079c5 */ /* 0x000fe40000010000 */
[----:B------:R-:W-:Y:S01]  /*6870*/  WARPGROUP.ARRIVE ;  /* 0x00000000000079c5 */ /* 0x000fe20000000000 */
[----:B------:R-:W2:Y:S01]  /*6880*/  MUFU.EX2 R47, R47 ;  /* 0x0000002f002f7308 */ /* 0x000ea20000000800 */
[----:B-1----:R-:W-:Y:S01]  /*6890*/  @!P3 FMUL R42, R42, R42 ;  /* 0x0000002a2a2ab220 */ /* 0x002fe20000400000 */
[----:B------:R-:W-:Y:S01]  /*68a0*/  FSETP.GEU.AND P3, PT, R40, -126, PT ;  /* 0xc2fc00002800780b */ /* 0x000fe20003f6e000 */
[----:B------:R-:W-:Y:S01]  /*68b0*/  FADD R31, R31, R188 ;  /* 0x000000bc1f1f7221 */ /* 0x000fe20000000000 */
[----:B------:R-:W-:Y:S01]  /*68c0*/  FADD R173, R173, R36 ;  /* 0x00000024adad7221 */ /* 0x000fe20000000000 */
[----:B------:R-:W-:Y:S01]  /*68d0*/  HGMMA.64x32x16.F32 R104, R24, gdesc[UR24].tnspB, R104, gsb0 ;  /* 0x4060001818687df0 */ /* 0x000fe20008000868 */
[----:B---3--:R-:W-:Y:S01]  /*68e0*/  @!P5 FMUL R46, R46, R46 ;  /* 0x0000002e2e2ed220 */ /* 0x008fe20000400000 */
[----:B------:R-:W-:Y:S01]  /*68f0*/  FSETP.GEU.AND P5, PT, R44, -126, PT ;  /* 0xc2fc00002c00780b */ /* 0x000fe20003fae000 */
[----:B------:R-:W-:Y:S01]  /*6900*/  @!P4 FMUL R41, R41, 0.5 ;  /* 0x3f0000002929c820 */ /* 0x000fe20000400000 */
[----:B------:R-:W-:Y:S01]  /*6910*/  FADD R31, R31, R29 ;  /* 0x0000001d1f1f7221 */ /* 0x000fe20000000000 */
[----:B------:R-:W-:-:S03]  /*6920*/  FADD R173, R173, R37 ;  /* 0x00000025adad7221 */ /* 0x000fc60000000000 */
[----:B------:R-:W-:Y:S01]  /*6930*/  FADD R31, R31, R42 ;  /* 0x0000002a1f1f7221 */ /* 0x000fe20000000000 */
[----:B------:R-:W1:Y:S01]  /*6940*/  MUFU.EX2 R41, R41 ;  /* 0x0000002900297308 */ /* 0x000e620000000800 */
[----:B------:R-:W-:Y:S01]  /*6950*/  @!P3 FMUL R40, R40, 0.5 ;  /* 0x3f0000002828b820 */ /* 0x000fe20000400000 */
[----:B--2---:R-:W-:Y:S01]  /*6960*/  @!P6 FMUL R47, R47, R47 ;  /* 0x0000002f2f2fe220 */ /* 0x004fe20000400000 */
[----:B------:R-:W-:Y:S01]  /*6970*/  FSETP.GEU.AND P6, PT, R45, -126, PT ;  /* 0xc2fc00002d00780b */ /* 0x000fe20003fce000 */
[----:B------:R-:W-:Y:S02]  /*6980*/  FADD R31, R31, R43 ;  /* 0x0000002b1f1f7221 */ /* 0x000fe40000000000 */
[----:B------:R-:W-:Y:S02]  /*6990*/  @!P5 FMUL R44, R44, 0.5 ;  /* 0x3f0000002c2cd820 */ /* 0x000fe40000400000 */
[----:B------:R-:W2:Y:S01]  /*69a0*/  MUFU.EX2 R40, R40 ;  /* 0x0000002800287308 */ /* 0x000ea20000000800 */
[----:B------:R-:W-:-:S04]  /*69b0*/  FADD R31, R31, R46 ;  /* 0x0000002e1f1f7221 */ /* 0x000fc80000000000 */
[----:B------:R-:W-:-:S03]  /*69c0*/  FADD R31, R31, R47 ;  /* 0x0000002f1f1f7221 */ /* 0x000fc60000000000 */
[----:B------:R-:W3:Y:S01]  /*69d0*/  MUFU.EX2 R44, R44 ;  /* 0x0000002c002c7308 */ /* 0x000ee20000000800 */
[----:B------:R-:W-:Y:S01]  /*69e0*/  @!P6 FMUL R45, R45, 0.5 ;  /* 0x3f0000002d2de820 */ /* 0x000fe20000400000 */
[----:B-1----:R-:W-:Y:S01]  /*69f0*/  @!P4 FMUL R41, R41, R41 ;  /* 0x000000292929c220 */ /* 0x002fe20000400000 */
[----:B------:R-:W-:-:S05]  /*6a00*/  FSETP.GEU.AND P4, PT, R51, -126, PT ;  /* 0xc2fc00003300780b */ /* 0x000fca0003f8e000 */
[----:B------:R-:W1:Y:S01]  /*6a10*/  MUFU.EX2 R45, R45 ;  /* 0x0000002d002d7308 */ /* 0x000e620000000800 */
[----:B--2---:R-:W-:Y:S01]  /*6a20*/  @!P3 FMUL R40, R40, R40 ;  /* 0x000000282828b220 */ /* 0x004fe20000400000 */
[----:B------:R-:W-:-:S03]  /*6a30*/  FSETP.GEU.AND P3, PT, R50, -126, PT ;  /* 0xc2fc00003200780b */ /* 0x000fc60003f6e000 */
[----:B------:R-:W-:-:S03]  /*6a40*/  FADD R173, R173, R40 ;  /* 0x00000028adad7221 */ /* 0x000fc60000000000 */
[----:B------:R-:W-:Y:S01]  /*6a50*/  @!P4 FMUL R51, R51, 0.5 ;  /* 0x3f0000003333c820 */ /* 0x000fe20000400000 */
[----:B---3--:R-:W-:Y:S01]  /*6a60*/  @!P5 FMUL R44, R44, R44 ;  /* 0x0000002c2c2cd220 */ /* 0x008fe20000400000 */
[----:B------:R-:W-:Y:S01]  /*6a70*/  FSETP.GEU.AND P5, PT, R54, -126, PT ;  /* 0xc2fc00003600780b */ /* 0x000fe20003fae000 */
[----:B------:R-:W-:-:S03]  /*6a80*/  FADD R173, R173, R41 ;  /* 0x00000029adad7221 */ /* 0x000fc60000000000 */
[----:B------:R-:W2:Y:S01]  /*6a90*/  MUFU.EX2 R51, R51 ;  /* 0x0000003300337308 */ /* 0x000ea20000000800 */
[----:B------:R-:W-:Y:S01]  /*6aa0*/  @!P3 FMUL R50, R50, 0.5 ;  /* 0x3f0000003232b820 */ /* 0x000fe20000400000 */
[----:B------:R-:W-:Y:S01]  /*6ab0*/  FADD R173, R173, R44 ;  /* 0x0000002cadad7221 */ /* 0x000fe20000000000 */
[----:B------:R-:W-:Y:S02]  /*6ac0*/  WARPGROUP.DEPBAR.LE gsb0, 0x0 ;  /* 0x00008000000079c5 */ /* 0x000fe40000010000 */
[----:B------:R-:W-:Y:S01]  /*6ad0*/  WARPGROUP.ARRIVE ;  /* 0x00000000000079c5 */ /* 0x000fe20000000000 */
[----:B-1----:R-:W-:Y:S01]  /*6ae0*/  @!P6 FMUL R45, R45, R45 ;  /* 0x0000002d2d2de220 */ /* 0x002fe20000400000 */
[----:B------:R-:W-:Y:S01]  /*6af0*/  FSETP.GEU.AND P6, PT, R55, -126, PT ;  /* 0xc2fc00003700780b */ /* 0x000fe20003fce000 */
[----:B------:R-:W1:Y:S01]  /*6b00*/  MUFU.EX2 R50, R50 ;  /* 0x0000003200327308 */ /* 0x000e620000000800 */
[----:B------:R-:W-:Y:S01]  /*6b10*/  @!P5 FMUL R54, R54, 0.5 ;  /* 0x3f0000003636d820 */ /* 0x000fe20000400000 */
[----:B------:R-:W-:Y:S01]  /*6b20*/  FADD R173, R173, R45 ;  /* 0x0000002dadad7221 */ /* 0x000fe20000000000 */
[----:B------:R-:W-:Y:S05]  /*6b30*/  HGMMA.64x32x16.F32 R88, R24, gdesc[UR32].tnspB, R88, gsb0 ;  /* 0x4060002018587df0 */ /* 0x000fea0008000858 */
[----:B------:R-:W3:Y:S01]  /*6b40*/  MUFU.EX2 R54, R54 ;  /* 0x0000003600367308 */ /* 0x000ee20000000800 */
[----:B--2---:R-:W-:Y:S01]  /*6b50*/  @!P4 FMUL R51, R51, R51 ;  /* 0x000000333333c220 */ /* 0x004fe20000400000 */
[----:B------:R-:W-:-:S02]  /*6b60*/  FSETP.GEU.AND P4, PT, R49, -126, PT ;  /* 0xc2fc00003100780b */ /* 0x000fc40003f8e000 */
[----:B------:R-:W-:Y:S01]  /*6b70*/  @!P6 FMUL R55, R55, 0.5 ;  /* 0x3f0000003737e820 */ /* 0x000fe20000400000 */
[----:B-1----:R-:W-:-:S05]  /*6b80*/  @!P3 FMUL R50, R50, R50 ;  /* 0x000000323232b220 */ /* 0x002fca0000400000 */
[----:B------:R-:W1:Y:S01]  /*6b90*/  MUFU.EX2 R55, R55 ;  /* 0x0000003700377308 */ /* 0x000e620000000800 */
[----:B------:R-:W-:Y:S01]  /*6ba0*/  FSETP.GEU.AND P3, PT, R48, -126, PT ;  /* 0xc2fc00003000780b */ /* 0x000fe20003f6e000 */
[----:B------:R-:W-:-:S03]  /*6bb0*/  FADD R31, R31, R50 ;  /* 0x000000321f1f7221 */ /* 0x000fc60000000000 */
[----:B------:R-:W-:Y:S01]  /*6bc0*/  @!P4 FMUL R49, R49, 0.5 ;  /* 0x3f0000003131c820 */ /* 0x000fe20000400000 */
[----:B---3--:R-:W-:Y:S01]  /*6bd0*/  @!P5 FMUL R54, R54, R54 ;  /* 0x000000363636d220 */ /* 0x008fe20000400000 */
[----:B------:R-:W-:Y:S01]  /*6be0*/  FSETP.GEU.AND P5, PT, R53, -126, PT ;  /* 0xc2fc00003500780b */ /* 0x000fe20003fae000 */
[----:B------:R-:W-:-:S03]  /*6bf0*/  FADD R31, R31, R51 ;  /* 0x000000331f1f7221 */ /* 0x000fc60000000000 */
[----:B------:R-:W2:Y:S01]  /*6c00*/  MUFU.EX2 R49, R49 ;  /* 0x0000003100317308 */ /* 0x000ea20000000800 */
[----:B------:R-:W-:Y:S02]  /*6c10*/  FADD R31, R31, R54 ;  /* 0x000000361f1f7221 */ /* 0x000fe40000000000 */
[----:B------:R-:W-:Y:S01]  /*6c20*/  @!P3 FMUL R48, R48, 0.5 ;  /* 0x3f0000003030b820 */ /* 0x000fe20000400000 */
[----:B-1----:R-:W-:Y:S01]  /*6c30*/  @!P6 FMUL R55, R55, R55 ;  /* 0x000000373737e220 */ /* 0x002fe20000400000 */
[----:B------:R-:W-:-:S04]  /*6c40*/  FSETP.GEU.AND P6, PT, R52, -126, PT ;  /* 0xc2fc00003400780b */ /* 0x000fc80003fce000 */
[----:B------:R-:W1:Y:S01]  /*6c50*/  MUFU.EX2 R48, R48 ;  /* 0x0000003000307308 */ /* 0x000e620000000800 */
[----:B------:R-:W-:Y:S01]  /*6c60*/  @!P5 FMUL R53, R53, 0.5 ;  /* 0x3f0000003535d820 */ /* 0x000fe20000400000 */
[----:B------:R-:W-:-:S06]  /*6c70*/  FADD R172, R31, R55 ;  /* 0x000000371fac7221 */ /* 0x000fcc0000000000 */
[----:B------:R-:W3:Y:S01]  /*6c80*/  MUFU.EX2 R53, R53 ;  /* 0x0000003500357308 */ /* 0x000ee20000000800 */
[----:B--2---:R-:W-:Y:S01]  /*6c90*/  @!P4 FMUL R49, R49, R49 ;  /* 0x000000313131c220 */ /* 0x004fe20000400000 */
[----:B------:R-:W-:Y:S01]  /*6ca0*/  ISETP.NE.AND P4, PT, R179, 0x4, PT ;  /* 0x00000004b300780c */ /* 0x000fe20003f85270 */
[----:B------:R-:W-:-:S03]  /*6cb0*/  @!P6 FMUL R52, R52, 0.5 ;  /* 0x3f0000003434e820 */ /* 0x000fc60000400000 */
[----:B------:R-:W-:Y:S01]  /*6cc0*/  SEL R179, R179, RZ, P4 ;  /* 0x000000ffb3b37207 */ /* 0x000fe20002000000 */
[----:B------:R-:W-:Y:S02]  /*6cd0*/  WARPGROUP.DEPBAR.LE gsb0, 0x0 ;  /* 0x00008000000079c5 */ /* 0x000fe40000010000 */
[----:B------:R-:W-:Y:S01]  /*6ce0*/  WARPGROUP.ARRIVE ;  /* 0x00000000000079c5 */ /* 0x000fe20000000000 */
[----:B------:R-:W2:Y:S01]  /*6cf0*/  MUFU.EX2 R52, R52 ;  /* 0x0000003400347308 */ /* 0x000ea20000000800 */
[----:B-1----:R-:W-:Y:S01]  /*6d00*/  @!P3 FMUL R48, R48, R48 ;  /* 0x000000303030b220 */ /* 0x002fe20000400000 */
[----:B------:R-:W-:-:S03]  /*6d10*/  ISETP.NE.AND P3, PT, R4, 0x4, PT ;  /* 0x000000040400780c */ /* 0x000fc60003f65270 */
[----:B------:R-:W-:Y:S01]  /*6d20*/  HGMMA.64x32x16.F32 R72, R24, gdesc[UR40].tnspB, R72, gsb0 ;  /* 0x4060002818487df0 */ /* 0x000fe20008000848 */
[----:B------:R-:W-:Y:S01]  /*6d30*/  SEL R4, R4, RZ, P3 ;  /* 0x000000ff04047207 */ /* 0x000fe20001800000 */
[----:B---3--:R-:W-:Y:S01]  /*6d40*/  @!P5 FMUL R53, R53, R53 ;  /* 0x000000353535d220 */ /* 0x008fe20000400000 */
[----:B------:R-:W-:-:S04]  /*6d50*/  FADD R173, R173, R48 ;  /* 0x00000030adad7221 */ /* 0x000fc80000000000 */
[----:B------:R-:W-:Y:S01]  /*6d60*/  FADD R173, R173, R49 ;  /* 0x00000031adad7221 */ /* 0x000fe20000000000 */
[----:B--2---:R-:W-:-:S04]  /*6d70*/  @!P6 FMUL R52, R52, R52 ;  /* 0x000000343434e220 */ /* 0x004fc80000400000 */
[----:B------:R-:W-:-:S04]  /*6d80*/  FADD R173, R173, R52 ;  /* 0x00000034adad7221 */ /* 0x000fc80000000000 */
[----:B------:R-:W-:Y:S01]  /*6d90*/  FADD R173, R173, R53 ;  /* 0x00000035adad7221 */ /* 0x000fe20000000000 */
[----:B------:R-:W-:Y:S02]  /*6da0*/  WARPGROUP.DEPBAR.LE gsb0, 0x0 ;  /* 0x00008000000079c5 */ /* 0x000fe40000010000 */
[----:B------:R-:W-:-:S06]  /*6db0*/  WARPGROUP.ARRIVE ;  /* 0x00000000000079c5 */ /* 0x000fcc0000000000 */
[----:B------:R-:W-:Y:S01]  /*6dc0*/  HGMMA.64x32x16.F32 R56, R24, gdesc[UR16].tnspB, R56, gsb0 ;  /* 0x4060001018387df0 */ /* 0x000fe20008000838 */
[----:B------:R-:W-:Y:S01]  /*6dd0*/  UIADD3 UR18, UR6, 0x540, URZ ;  /* 0x0000054006127890 */ /* 0x000fe2000fffe03f */
[----:B------:R-:W-:Y:S01]  /*6de0*/  UMOV UR19, 0x80000020 ;  /* 0x8000002000137882 */ /* 0x000fe20000000000 */
[----:B------:R-:W-:Y:S02]  /*6df0*/  WARPGROUP.DEPBAR.LE gsb0, 0x0 ;  /* 0x00008000000079c5 */ /* 0x000fe40000010000 */
[----:B------:R-:W-:Y:S02]  /*6e00*/  F2FP.F16.F32.PACK_AB R25, R39, R186 ;  /* 0x000000ba2719723e */ /* 0x000fe400000000ff */
[----:B------:R-:W-:Y:S02]  /*6e10*/  F2FP.F16.F32.PACK_AB R27, R29, R188 ;  /* 0x000000bc1d1b723e */ /* 0x000fe400000000ff */
[----:B------:R-:W-:Y:S02]  /*6e20*/  F2FP.F16.F32.PACK_AB R24, R33, R38 ;  /* 0x000000262118723e */ /* 0x000fe400000000ff */
[----:B------:R-:W-:-:S04]  /*6e30*/  F2FP.F16.F32.PACK_AB R26, R37, R36 ;  /* 0x00000024251a723e */ /* 0x000fc800000000ff */
        /* <DEDUP_REMOVED lines=45> */
[----:B------:R-:W-:Y:S03]  /*7110*/  HGMMA.64x32x16.F32 R152, R24, gdesc[UR20].tnspB, R152, gsb0 ;  /* 0x4060001418987df0 */ /* 0x000fe60008000898 */
        /* <DEDUP_REMOVED lines=68> */
[C---:B------:R-:W-:Y:S02]  /*7560*/  LEA R24, R4.reuse, R171, 0x3 ;  /* 0x000000ab04187211 */ /* 0x040fe400078e18ff */
[----:B------:R-:W-:Y:S02]  /*7570*/  IADD3 R4, R4, 0x1, RZ ;  /* 0x0000000104047810 */ /* 0x000fe40007ffe0ff */
[----:B------:R-:W-:Y:S02]  /*7580*/  PRMT R24, RZ, 0x654, R24 ;  /* 0x00000654ff187816 */ /* 0x000fe40000000018 */
[----:B------:R-:W-:-:S02]  /*7590*/  SEL R25, RZ, 0x1, P4 ;  /* 0x00000001ff197807 */ /* 0x000fc40002000000 */
[----:B------:R-:W-:Y:S01]  /*75a0*/  ISETP.NE.AND P3, PT, R4, 0x4, PT ;  /* 0x000000040400780c */ /* 0x000fe20003f65270 */
[----:B------:R1:W-:Y:S01]  /*75b0*/  SYNCS.ARRIVE.TRANS64.RED.A1T0 RZ, [R24+URZ], RZ ;  /* 0x000000ff18ff79a7 */ /* 0x0003e2000810043f */
[----:B------:R-:W-:Y:S02]  /*75c0*/  LOP3.LUT R174, R174, R25, RZ, 0x3c, !PT ;  /* 0x00000019aeae7212 */ /* 0x000fe400078e3cff */
[----:B------:R-:W-:Y:S01]  /*75d0*/  SEL R4, R4, RZ, P3 ;  /* 0x000000ff04047207 */ /* 0x000fe20001800000 */
[----:B------:R-:W-:Y:S08]  /*75e0*/  @P2 BRA `(.L_x_31) ;  /* 0x0000000400082947 */ /* 0x000ff00003800000 */
[----:B------:R-:W-:Y:S01]  /*75f0*/  ISETP.LT.OR P2, PT, R0, 0x1, !P0 ;  /* 0x000000010000780c */ /* 0x000fe20004741670 */
[----:B------:R-:W-:-:S12]  /*7600*/  BSSY B0, `(.L_x_32) ;  /* 0x000003f000007945 */ /* 0x000fd80003800000 */
[----:B------:R-:W-:Y:S05]  /*7610*/  @P2 BRA `(.L_x_33) ;  /* 0x0000000000f42947 */ /* 0x000fea0003800000 */
[----:B-1----:R-:W-:Y:S01]  /*7620*/  IMAD R24, R3, 0x8, R16 ;  /* 0x0000000803187824 */ /* 0x002fe200078e0210 */
[----:B------:R-:W-:Y:S02]  /*7630*/  SHF.L.U32 R25, R2, 0x1f, RZ ;  /* 0x0000001f02197819 */ /* 0x000fe400000006ff */
[----:B------:R-:W-:Y:S02]  /*7640*/  ISETP.NE.AND P3, PT, R5, RZ, PT ;  /* 0x000000ff0500720c */ /* 0x000fe40003f65270 */
[----:B------:R-:W1:Y:S02]  /*7650*/  SYNCS.PHASECHK.TRANS64.TRYWAIT P2, [R24+URZ+0x23020], R25 ;  /* 0x02302019180075a7 */ /* 0x000e64000804017f */
[----:B-1----:R-:W-:Y:S09]  /*7660*/  @!P2 BRA `(.L_x_34) ;  /* 0x000000680058a947 */ /* 0x002ff20003800000 */
.L_x_93:
[----:B------:R-:W-:Y:S05]  /*7670*/  @P3 BRA `(.L_x_35) ;  /* 0x0000000000143947 */ /* 0x000fea0003800000 */
[----:B------:R-:W-:Y:S02]  /*7680*/  LOP3.LUT P2, RZ, R17, 0x1f, RZ, 0xc0, !PT ;  /* 0x0000001f11ff7812 */ /* 0x000fe4000784c0ff */
[----:B-1----:R-:W-:-:S04]  /*7690*/  MOV R25, 0x7000 ;  /* 0x0000700000197802 */ /* 0x002fc80000000f00 */
[----:B------:R2:W-:Y:S07]  /*76a0*/  SYNCS.ARRIVE.TRANS64 RZ, [R24+URZ+0x23000], R25 ;  /* 0x0230001918ff79a7 */ /* 0x0005ee000800003f */
[----:B------:R-:W-:Y:S05]  /*76b0*/  @!P2 BRA `(.L_x_35) ;  /* 0x000000000004a947 */ /* 0x000fea0003800000 */
[----:B------:R-:W-:Y:S01]  /*76c0*/  BPT.TRAP 0x1 ;  /* 0x000000040000795c */ /* 0x000fe20000300000 */
.L_x_35:
        /* <DEDUP_REMOVED lines=15> */
[C---:B------:R-:W-:Y:S01]  /*77c0*/  ISETP.NE.AND P2, PT, R3.reuse, 0x4, PT ;  /* 0x000000040300780c */ /* 0x040fe20003f45270 */
[----:B------:R-:W-:Y:S01]  /*77d0*/  UIADD3 UR33, UR33, 0x23000, URZ ;  /* 0x0002300021217890 */ /* 0x000fe2000fffe03f */
[----:B------:R-:W-:Y:S01]  /*77e0*/  IADD3 R6, R6, 0x1, RZ ;  /* 0x0000000106067810 */ /* 0x000fe20007ffe0ff */
        /* <DEDUP_REMOVED lines=31> */
[----:B--2---:R-:W-:Y:S01]  /*79e0*/  NOP ;  /* 0x0000000000007918 */ /* 0x004fe20000000000 */
.L_x_33:
[----:B------:R-:W-:Y:S05]  /*79f0*/  BSYNC B0 ;  /* 0x0000000000007941 */ /* 0x000fea0003800000 */
.L_x_32:
[----:B------:R-:W-:-:S07]  /*7a00*/  VIADD R0, R0, 0xffffffff ;  /* 0xffffffff00007836 */ /* 0x000fce0000000000 */
.L_x_31:
[----:B------:R-:W-:Y:S02]  /*7a10*/  IADD3 R170, R170, 0x40, RZ ;  /* 0x00000040aaaa7810 */ /* 0x000fe40007ffe0ff */
[----:B------:R-:W-:Y:S02]  /*7a20*/  MOV R181, R175 ;  /* 0x000000af00b57202 */ /* 0x000fe40000000f00 */
[----:B------:R-:W-:Y:S01]  /*7a30*/  MOV R183, R176 ;  /* 0x000000b000b77202 */ /* 0x000fe20000000f00 */
[----:B------:R-:W-:Y:S06]  /*7a40*/  @P1 BRA `(.L_x_36) ;  /* 0xffffffcc006c1947 */ /* 0x000fec000383ffff */
.L_x_24:
[----:B------:R-:W-:-:S13]  /*7a50*/  ISETP.GE.AND P1, PT, R177, 0x1, PT ;  /* 0x00000001b100780c */ /* 0x000fda0003f26270 */
[----:B------:R-:W-:Y:S05]  /*7a60*/  @!P1 BRA `(.L_x_37) ;  /* 0x0000003800a09947 */ /* 0x000fea0003800000 */
[----:B------:R-:W-:Y:S01]  /*7a70*/  IMAD.MOV.U32 R180, RZ, RZ, R175 ;  /* 0x000000ffffb47224 */ /* 0x000fe200078e00af */
[----:B------:R-:W-:Y:S02]  /*7a80*/  MOV R178, R176 ;  /* 0x000000b000b27202 */ /* 0x000fe40000000f00 */
[----:B------:R-:W-:-:S07]  /*7a90*/  LOP3.LUT R190, R17, 0x1f, RZ, 0xc0, !PT ;  /* 0x0000001f11be7812 */ /* 0x000fce00078ec0ff */
.L_x_50:
[----:B------:R-:W-:Y:S01]  /*7aa0*/  LEA R25, R179, R16, 0x3 ;  /* 0x00000010b3197211 */ /* 0x000fe200078e18ff */
[----:B------:R-:W-:Y:S05]  /*7ab0*/  YIELD ;  /* 0x0000000000007946 */ /* 0x000fea0003800000 */
[----:B-1----:R-:W-:-:S04]  /*7ac0*/  SHF.L.U32 R24, R174, 0x1f, RZ ;  /* 0x0000001fae187819 */ /* 0x002fc800000006ff */
[----:B------:R-:W1:Y:S02]  /*7ad0*/  SYNCS.PHASECHK.TRANS64.TRYWAIT P1, [R25+URZ+0x23000], R24 ;  /* 0x02300018190075a7 */ /* 0x000e64000802017f */
[----:B-1----:R-:W-:Y:S05]  /*7ae0*/  @!P1 BRA `(.L_x_38) ;  /* 0x00000064004c9947 */ /* 0x002fea0003800000 */
.L_x_94:
[----:B------:R-:W-:Y:S05]  /*7af0*/  WARPSYNC.ALL ;  /* 0x0000000000007948 */ /* 0x000fea0003800000 */
[----:B------:R-:W-:Y:S01]  /*7b00*/  MOV R182, UR38 ;  /* 0x0000002600b67c02 */ /* 0x000fe20008000f00 */
[----:B------:R-:W-:Y:S01]  /*7b10*/  IMAD.MOV.U32 R183, RZ, RZ, -0x7fffffe0 ;  /* 0x80000020ffb77424 */ /* 0x000fe200078e00ff */
[----:B------:R-:W-:Y:S01]  /*7b20*/  R2UR UR8, R8 ;  /* 0x00000000080872ca */ /* 0x000fe200000e0000 */
[----:B-1----:R-:W-:Y:S01]  /*7b30*/  WARPGROUP.ARRIVE ;  /* 0x00000000000079c5 */ /* 0x002fe20000000000 */
[----:B------:R-:W-:Y:S01]  /*7b40*/  R2UR UR9, R9 ;  /* 0x00000000090972ca */ /* 0x000fe200000e0000 */
[----:B------:R-:W-:Y:S01]  /*7b50*/  IMAD R182, R179, 0x700, R182 ;  /* 0x00000700b3b67824 */ /* 0x000fe200078e02b6 */
[----:B------:R-:W-:-:S02]  /*7b60*/  R2UR UR11, R183 ;  /* 0x00000000b70b72ca */ /* 0x000fc400000e0000 */
[----:B------:R-:W-:Y:S02]  /*7b70*/  MOV R185, 0x80000020 ;  /* 0x8000002000b97802 */ /* 0x000fe40000000f00 */
[C---:B------:R-:W-:Y:S02]  /*7b80*/  R2UR UR10, R182.reuse ;  /* 0x00000000b60a72ca */ /* 0x040fe400000e0000 */
[----:B------:R-:W-:Y:S02]  /*7b90*/  IADD3 R184, R182, 0x2, RZ ;  /* 0x00000002b6b87810 */ /* 0x000fe40007ffe0ff */
[----:B------:R-:W-:Y:S02]  /*7ba0*/  MOV R183, 0x80000020 ;  /* 0x8000002000b77802 */ /* 0x000fe40000000f00 */
[----:B------:R-:W-:Y:S02]  /*7bb0*/  ISETP.NE.AND P1, PT, R7, RZ, PT ;  /* 0x000000ff0700720c */ /* 0x000fe40003f25270 */
[----:B------:R-:W-:-:S05]  /*7bc0*/  R2UR UR7, R183 ;  /* 0x00000000b70772ca */ /* 0x000fca00000e0000 */
[----:B------:R-:W-:Y:S01]  /*7bd0*/  HGMMA.64x64x16.F32 R24, gdesc[UR8], RZ, !UPT, gsb0 ;  /* 0x00e00000081879f0 */ /* 0x000fe2000c0008ff */
[----:B------:R-:W-:Y:S02]  /*7be0*/  R2UR UR10, R184 ;  /* 0x00000000b80a72ca */ /* 0x000fe400000e0000 */
[----:B------:R-:W-:Y:S01]  /*7bf0*/  R2UR UR11, R185 ;  /* 0x00000000b90b72ca */ /* 0x000fe200000e0000 */
[----:B------:R-:W-:Y:S01]  /*7c00*/  IMAD.MOV.U32 R185, RZ, RZ, -0x7fffffe0 ;  /* 0x80000020ffb97424 */ /* 0x000fe200078e00ff */
[----:B------:R-:W-:Y:S02]  /*7c10*/  R2UR UR8, R10 ;  /* 0x000000000a0872ca */ /* 0x000fe400000e0000 */
[----:B------:R-:W-:Y:S02]  /*7c20*/  R2UR UR9, R11 ;  /* 0x000000000b0972ca */ /* 0x000fe400000e0000 */
[----:B------:R-:W-:Y:S01]  /*7c30*/  IADD3 R184, R182, 0x100, RZ ;  /* 0x00000100b6b87810 */ /* 0x000fe20007ffe0ff */
[----:B------:R-:W-:-:S02]  /*7c40*/  WARPGROUP.DEPBAR.LE gsb0, 0x0 ;  /* 0x00008000000079c5 */ /* 0x000fc40000010000 */
[----:B------:R-:W-:-:S08]  /*7c50*/  WARPGROUP.ARRIVE ;  /* 0x00000000000079c5 */ /* 0x000fd00000000000 */
[----:B------:R-:W-:Y:S01]  /*7c60*/  HGMMA.64x64x16.F32 R24, gdesc[UR8], R24, gsb0 ;  /* 0x00e00000081879f0 */ /* 0x000fe20008000818 */
[----:B------:R-:W-:Y:S02]  /*7c70*/  R2UR UR10, R184 ;  /* 0x00000000b80a72ca */ /* 0x000fe400000e0000 */
[----:B------:R-:W-:Y:S02]  /*7c80*/  R2UR UR11, R185 ;  /* 0x00000000b90b72ca */ /* 0x000fe400000e0000 */
[----:B------:R-:W-:Y:S02]  /*7c90*/  R2UR UR8, R12 ;  /* 0x000000000c0872ca */ /* 0x000fe400000e0000 */
[----:B------:R-:W-:Y:S02]  /*7ca0*/  R2UR UR9, R13 ;  /* 0x000000000d0972ca */ /* 0x000fe400000e0000 */
[----:B------:R-:W-:Y:S02]  /*7cb0*/  IADD3 R184, R182, 0x102, RZ ;  /* 0x00000102b6b87810 */ /* 0x000fe40007ffe0ff */
[----:B------:R-:W-:Y:S01]  /*7cc0*/  MOV R185, 0x80000020 ;  /* 0x8000002000b97802 */ /* 0x000fe20000000f00 */
[----:B------:R-:W-:-:S02]  /*7cd0*/  WARPGROUP.DEPBAR.LE gsb0, 0x0 ;  /* 0x00008000000079c5 */ /* 0x000fc40000010000 */
[----:B------:R-:W-:-:S06]  /*7ce0*/  WARPGROUP.ARRIVE ;  /* 0x00000000000079c5 */ /* 0x000fcc0000000000 */
[----:B------:R-:W-:Y:S01]  /*7cf0*/  HGMMA.64x64x16.F32 R24, gdesc[UR8], R24, gsb0 ;  /* 0x00e00000081879f0 */ /* 0x000fe20008000818 */
        /* <DEDUP_REMOVED lines=45> */
[----:B------:R-:W-:Y:S01]  /*7fd0*/  R2UR UR10, R184 ;  /* 0x00000000b80a72ca */ /* 0x000fe200000e0000 */
[----:B------:R-:W-:Y:S01]  /*7fe0*/  UMOV UR8, UR56 ;  /* 0x0000003800087c82 */ /* 0x000fe20008000000 */
[----:B------:R-:W-:Y:S01]  /*7ff0*/  R2UR UR11, R185 ;  /* 0x00000000b90b72ca */ /* 0x000fe200000e0000 */
[----:B------:R-:W-:Y:S01]  /*8000*/  UMOV UR9, UR57 ;  /* 0x0000003900097c82 */ /* 0x000fe20008000000 */
[----:B------:R-:W-:Y:S02]  /*8010*/  IADD3 R184, R182, 0x402, RZ ;  /* 0x00000402b6b87810 */ /* 0x000fe40007ffe0ff */
[----:B------:R-:W-:Y:S01]  /*8020*/  MOV R185, 0x80000020 ;  /* 0x8000002000b97802 */ /* 0x000fe20000000f00 */
[----:B------:R-:W-:Y:S02]  /*8030*/  WARPGROUP.DEPBAR.LE gsb0, 0x0 ;  /* 0x00008000000079c5 */ /* 0x000fe40000010000 */
[----:B------:R-:W-:-:S06]  /*8040*/  WARPGROUP.ARRIVE ;  /* 0x00000000000079c5 */ /* 0x000fcc0000000000 */
[----:B------:R-:W-:Y:S01]  /*8050*/  HGMMA.64x64x16.F32 R24, gdesc[UR8], R24, gsb0 ;  /* 0x00e00000081879f0 */ /* 0x000fe20008000818 */
[----:B------:R-:W-:Y:S01]  /*8060*/  R2UR UR10, R184 ;  /* 0x00000000b80a72ca */ /* 0x000fe200000e0000 */
[----:B------:R-:W-:Y:S01]  /*8070*/  UMOV UR8, UR52 ;  /* 0x0000003400087c82 */ /* 0x000fe20008000000 */
[----:B------:R-:W-:Y:S01]  /*8080*/  R2UR UR11, R185 ;  /* 0x00000000b90b72ca */ /* 0x000fe200000e0000 */
[----:B------:R-:W-:Y:S01]  /*8090*/  UMOV UR9, UR53 ;  /* 0x0000003500097c82 */ /* 0x000fe20008000000 */
[----:B------:R-:W-:Y:S01]  /*80a0*/  IMAD.MOV.U32 R185, RZ, RZ, -0x7fffffe0 ;  /* 0x80000020ffb97424 */ /* 0x000fe200078e00ff */
[----:B------:R-:W-:Y:S01]  /*80b0*/  IADD3 R184, R182, 0x500, RZ ;  /* 0x00000500b6b87810 */ /* 0x000fe20007ffe0ff */
[----:B------:R-:W-:Y:S02]  /*80c0*/  WARPGROUP.DEPBAR.LE gsb0, 0x0 ;  /* 0x00008000000079c5 */ /* 0x000fe40000010000 */
[----:B------:R-:W-:-:S07]  /*80d0*/  WARPGROUP.ARRIVE ;  /* 0x00000000000079c5 */ /* 0x000fce0000000000 */
        /* <DEDUP_REMOVED lines=15> */
[C---:B------:R-:W-:Y:S02]  /*81d0*/  IADD3 R184, R182.reuse, 0x600, RZ ;  /* 0x00000600b6b87810 */ /* 0x040fe40007ffe0ff */
[----:B------:R-:W-:-:S04]  /*81e0*/  IADD3 R182, R182, 0x602, RZ ;  /* 0x00000602b6b67810 */ /* 0x000fc80007ffe0ff */
[----:B------:R-:W-:Y:S01]  /*81f0*/  R2UR UR6, R182 ;  /* 0x00000000b60672ca */ /* 0x000fe200000e0000 */
[----:B------:R-:W-:Y:S02]  /*8200*/  WARPGROUP.DEPBAR.LE gsb0, 0x0 ;  /* 0x00008000000079c5 */ /* 0x000fe40000010000 */
[----:B------:R-:W-:-:S06]  /*8210*/  WARPGROUP.ARRIVE ;  /* 0x00000000000079c5 */ /* 0x000fcc0000000000 */
[----:B------:R-:W-:Y:S01]  /*8220*/  HGMMA.64x64x16.F32 R24, gdesc[UR8], R24, gsb0 ;  /* 0x00e00000081879f0 */ /* 0x000fe20008000818 */
[----:B------:R-:W-:Y:S01]  /*8230*/  R2UR UR10, R184 ;  /* 0x00000000b80a72ca */ /* 0x000fe200000e0000 */
[----:B------:R-:W-:Y:S01]  /*8240*/  UMOV UR8, UR40 ;  /* 0x0000002800087c82 */ /* 0x000fe20008000000 */
[----:B------:R-:W-:Y:S01]  /*8250*/  R2UR UR11, R185 ;  /* 0x00000000b90b72ca */ /* 0x000fe200000e0000 */
[----:B------:R-:W-:Y:S01]  /*8260*/  UMOV UR9, UR41 ;  /* 0x0000002900097c82 */ /* 0x000fe20008000000 */
[----:B------:R-:W-:Y:S02]  /*8270*/  WARPGROUP.DEPBAR.LE gsb0, 0x0 ;  /* 0x00008000000079c5 */ /* 0x000fe40000010000 */
[----:B------:R-:W-:-:S09]  /*8280*/  WARPGROUP.ARRIVE ;  /* 0x00000000000079c5 */ /* 0x000fd20000000000 */
        /* <DEDUP_REMOVED lines=13> */
.L_x_95:
[----:B------:R-:W-:Y:S05]  /*8360*/  @P3 BRA `(.L_x_42) ;  /* 0x0000000000143947 */ /* 0x000fea0003800000 */
[----:B------:R-:W-:Y:S01]  /*8370*/  ISETP.NE.AND P2, PT, R190, RZ, PT ;  /* 0x000000ffbe00720c */ /* 0x000fe20003f45270 */
[----:B-1----:R-:W-:-:S04]  /*8380*/  IMAD.MOV.U32 R176, RZ, RZ, 0x7000 ;  /* 0x00007000ffb07424 */ /* 0x002fc800078e00ff */
[----:B------:R2:W-:Y:S08]  /*8390*/  SYNCS.ARRIVE.TRANS64 RZ, [R175+URZ+0x23000], R176 ;  /* 0x023000b0afff79a7 */ /* 0x0005f0000800003f */
[----:B------:R-:W-:Y:S05]  /*83a0*/  @!P2 BRA `(.L_x_42) ;  /* 0x000000000004a947 */ /* 0x000fea0003800000 */
[----:B------:R-:W-:Y:S01]  /*83b0*/  BPT.TRAP 0x1 ;  /* 0x000000040000795c */ /* 0x000fe20000300000 */
.L_x_42:
[----:B-12---:R-:W-:Y:S01]  /*83c0*/  IMAD R176, R3, 0x7000, R16 ;  /* 0x0000700003b07824 */ /* 0x006fe200078e0210 */
        /* <DEDUP_REMOVED lines=8> */
[----:B------:R-:W-:Y:S01]  /*8450*/  IADD3 R3, R3, 0x1, RZ ;  /* 0x0000000103037810 */ /* 0x000fe20007ffe0ff */
[----:B------:R-:W-:Y:S01]  /*8460*/  UMOV UR34, URZ ;  /* 0x0000003f00227c82 */ /* 0x000fe20008000000 */
[----:B------:R-:W-:Y:S01]  /*8470*/  UMOV UR26, 0x20 ;  /* 0x00000020001a7882 */ /* 0x000fe20000000000 */
[----:B------:R-:W-:Y:S01]  /*8480*/  UMOV UR28, UR36 ;  /* 0x00000024001c7c82 */ /* 0x000fe20008000000 */
[----:B------:R-:W-:Y:S01]  /*8490*/  UMOV UR29, UR37 ;  /* 0x00000025001d7c82 */ /* 0x000fe20008000000 */
[----:B------:R-:W-:Y:S01]  /*84a0*/  UIADD3 UR33, UR33, 0x23000, URZ ;  /* 0x0002300021217890 */ /* 0x000fe2000fffe03f */
[----:B------:R-:W-:Y:S01]  /*84b0*/  ISETP.NE.AND P2, PT, R3, 0x4, PT ;  /* 0x000000040300780c */ /* 0x000fe20003f45270 */
[----:B------:R-:W-:-:S02]  /*84c0*/  USHF.L.U32 UR35, UR35, 0x6, URZ ;  /* 0x0000000623237899 */ /* 0x000fc4000800063f */
        /* <DEDUP_REMOVED lines=9> */
[----:B------:R-:W-:Y:S01]  /*8560*/  UMOV UR18, 0x40 ;  /* 0x0000004000127882 */ /* 0x000fe20000000000 */
        /* <DEDUP_REMOVED lines=23> */
.L_x_40:
[----:B------:R-:W-:-:S07]  /*86e0*/  IADD3 R0, R0, -0x1, RZ ;  /* 0xffffffff00007810 */ /* 0x000fce0007ffe0ff */
.L_x_39:
[----:B------:R-:W-:Y:S01]  /*86f0*/  IADD3 R179, R179, 0x1, RZ ;  /* 0x00000001b3b37810 */ /* 0x000fe20007ffe0ff */
[----:B------:R-:W-:Y:S05]  /*8700*/  WARPSYNC.ALL ;  /* 0x0000000000007948 */ /* 0x000fea0003800000 */
[----:B------:R-:W-:-:S04]  /*8710*/  ISETP.NE.AND P2, PT, R179, 0x4, PT ;  /* 0x00000004b300780c */ /* 0x000fc80003f45270 */
[----:B------:R-:W-:Y:S02]  /*8720*/  SEL R175, RZ, 0x1, P2 ;  /* 0x00000001ffaf7807 */ /* 0x000fe40001000000 */
[----:B------:R-:W-:Y:S02]  /*8730*/  SEL R179, R179, RZ, P2 ;  /* 0x000000ffb3b37207 */ /* 0x000fe40001000000 */
[----:B------:R-:W-:Y:S01]  /*8740*/  LOP3.LUT R174, R174, R175, RZ, 0x3c, !PT ;  /* 0x000000afaeae7212 */ /* 0x000fe200078e3cff */
[C---:B------:R-:W-:Y:S01]  /*8750*/  VIADD R175, R170.reuse, 0x1 ;  /* 0x00000001aaaf7836 */ /* 0x040fe20000000000 */
[C---:B------:R-:W-:Y:S01]  /*8760*/  ISETP.GE.AND P6, PT, R170.reuse, UR39, PT ;  /* 0x00000027aa007c0c */ /* 0x040fe2000bfc6270 */
[----:B------:R-:W-:Y:S01]  /*8770*/  BSSY B0, `(.L_x_43) ;  /* 0x0000082000007945 */ /* 0x000fe20003800000 */
[----:B------:R-:W-:Y:S02]  /*8780*/  IADD3 R176, R170, 0x8, RZ ;  /* 0x00000008aab07810 */ /* 0x000fe40007ffe0ff */
[----:B------:R-:W-:-:S02]  /*8790*/  ISETP.GE.AND P5, PT, R175, UR39, PT ;  /* 0x00000027af007c0c */ /* 0x000fc4000bfa6270 */
[----:B------:R-:W-:Y:S02]  /*87a0*/  FSEL R187, R24, -INF , !P6 ;  /* 0xff80000018bb7808 */ /* 0x000fe40007000000 */
[----:B------:R-:W-:Y:S02]  /*87b0*/  ISETP.GE.AND P2, PT, R176, UR39, PT ;  /* 0x00000027b0007c0c */ /* 0x000fe4000bf46270 */
[----:B------:R-:W-:Y:S02]  /*87c0*/  FSEL R24, R25, -INF , !P5 ;  /* 0xff80000019187808 */ /* 0x000fe40006800000 */
[C---:B------:R-:W-:Y:S02]  /*87d0*/  IADD3 R175, R170.reuse, 0x10, RZ ;  /* 0x00000010aaaf7810 */ /* 0x040fe40007ffe0ff */
[C---:B------:R-:W-:Y:S02]  /*87e0*/  IADD3 R25, R170.reuse, 0x19, RZ ;  /* 0x00000019aa197810 */ /* 0x040fe40007ffe0ff */
[----:B------:R-:W-:-:S02]  /*87f0*/  IADD3 R181, R170, 0x9, RZ ;  /* 0x00000009aab57810 */ /* 0x000fc40007ffe0ff */
[----:B------:R-:W-:Y:S02]  /*8800*/  FSEL R189, R26, -INF , !P6 ;  /* 0xff8000001abd7808 */ /* 0x000fe40007000000 */
[----:B------:R-:W-:Y:S02]  /*8810*/  FSEL R26, R28, -INF , !P2 ;  /* 0xff8000001c1a7808 */ /* 0x000fe40005000000 */
[----:B------:R-:W-:Y:S02]  /*8820*/  FSEL R193, R30, -INF , !P2 ;  /* 0xff8000001ec17808 */ /* 0x000fe40005000000 */
[----:B------:R-:W-:Y:S01]  /*8830*/  ISETP.GE.AND P3, PT, R175, UR39, PT ;  /* 0x00000027af007c0c */ /* 0x000fe2000bf66270 */
[C---:B------:R-:W-:Y:S01]  /*8840*/  VIADD R175, R170.reuse, 0x11 ;  /* 0x00000011aaaf7836 */ /* 0x040fe20000000000 */
[----:B------:R-:W-:Y:S01]  /*8850*/  ISETP.GE.AND P2, PT, R25, UR39, PT ;  /* 0x0000002719007c0c */ /* 0x000fe2000bf46270 */
[----:B------:R-:W-:Y:S01]  /*8860*/  VIADD R25, R170, 0x21 ;  /* 0x00000021aa197836 */ /* 0x000fe20000000000 */
[----:B------:R-:W-:-:S02]  /*8870*/  ISETP.GE.AND P4, PT, R181, UR39, PT ;  /* 0x00000027b5007c0c */ /* 0x000fc4000bf86270 */
[----:B------:R-:W-:Y:S02]  /*8880*/  FSEL R191, R27, -INF , !P5 ;  /* 0xff8000001bbf7808 */ /* 0x000fe40006800000 */
[C---:B------:R-:W-:Y:S02]  /*8890*/  IADD3 R27, R170.reuse, 0x20, RZ ;  /* 0x00000020aa1b7810 */ /* 0x040fe40007ffe0ff */
[----:B------:R-:W-:Y:S02]  /*88a0*/  IADD3 R176, R170, 0x18, RZ ;  /* 0x00000018aab07810 */ /* 0x000fe40007ffe0ff */
[----:B------:R-:W-:Y:S02]  /*88b0*/  FSEL R29, R29, -INF , !P4 ;  /* 0xff8000001d1d7808 */ /* 0x000fe40006000000 */
[----:B------:R-:W-:Y:S02]  /*88c0*/  FSEL R31, R31, -INF , !P4 ;  /* 0xff8000001f1f7808 */ /* 0x000fe40006000000 */
[----:B------:R-:W-:-:S02]  /*88d0*/  FSEL R182, R32, -INF , !P3 ;  /* 0xff80000020b67808 */ /* 0x000fc40005800000 */
[----:B------:R-:W-:Y:S02]  /*88e0*/  FSEL R183, R34, -INF , !P3 ;  /* 0xff80000022b77808 */ /* 0x000fe40005800000 */
[----:B------:R-:W-:Y:S02]  /*88f0*/  ISETP.GE.AND P6, PT, R175, UR39, PT ;  /* 0x00000027af007c0c */ /* 0x000fe4000bfc6270 */
[----:B------:R-:W-:Y:S02]  /*8900*/  ISETP.GE.AND P4, PT, R27, UR39, PT ;  /* 0x000000271b007c0c */ /* 0x000fe4000bf86270 */
[----:B------:R-:W-:Y:S02]  /*8910*/  ISETP.GE.AND P3, PT, R25, UR39, PT ;  /* 0x0000002719007c0c */ /* 0x000fe4000bf66270 */
[----:B------:R-:W-:Y:S02]  /*8920*/  IADD3 R27, R170, 0x28, RZ ;  /* 0x00000028aa1b7810 */ /* 0x000fe40007ffe0ff */
[----:B------:R-:W-:-:S02]  /*8930*/  FMNMX R25, R187, R180, !PT ;  /* 0x000000b4bb197209 */ /* 0x000fc40007800000 */
[----:B------:R-:W-:Y:S02]  /*8940*/  ISETP.GE.AND P5, PT, R176, UR39, PT ;  /* 0x00000027b0007c0c */ /* 0x000fe4000bfa6270 */
[----:B------:R-:W-:Y:S02]  /*8950*/  IADD3 R30, R170, 0x29, RZ ;  /* 0x00000029aa1e7810 */ /* 0x000fe40007ffe0ff */
[----:B------:R-:W-:Y:S02]  /*8960*/  FSEL R184, R33, -INF , !P6 ;  /* 0xff80000021b87808 */ /* 0x000fe40007000000 */
[----:B------:R-:W-:Y:S02]  /*8970*/  FSEL R185, R35, -INF , !P6 ;  /* 0xff80000023b97808 */ /* 0x000fe40007000000 */
[----:B------:R-:W-:Y:S02]  /*8980*/  FMNMX R28, R189, R178, !PT ;  /* 0x000000b2bd1c7209 */ /* 0x000fe40007800000 */
[----:B------:R-:W-:-:S02]  /*8990*/  ISETP.GE.AND P6, PT, R27, UR39, PT ;  /* 0x000000271b007c0c */ /* 0x000fc4000bfc6270 */
[----:B------:R-:W-:Y:S02]  /*89a0*/  FMNMX R25, R24, R25, !PT ;  /* 0x0000001918197209 */ /* 0x000fe40007800000 */
[----:B------:R-:W-:Y:S02]  /*89b0*/  FSEL R186, R36, -INF , !P5 ;  /* 0xff80000024ba7808 */ /* 0x000fe40006800000 */
[----:B------:R-:W-:Y:S02]  /*89c0*/  FSEL R27, R38, -INF , !P5 ;  /* 0xff800000261b7808 */ /* 0x000fe40006800000 */
[----:B------:R-:W-:Y:S02]  /*89d0*/  ISETP.GE.AND P5, PT, R30, UR39, PT ;  /* 0x000000271e007c0c */ /* 0x000fe4000bfa6270 */
[----:B------:R-:W-:Y:S02]  /*89e0*/  FMNMX R30, R191, R28, !PT ;  /* 0x0000001cbf1e7209 */ /* 0x000fe40007800000 */
[----:B------:R-:W-:-:S02]  /*89f0*/  FMNMX R28, R26, R25, !PT ;  /* 0x000000191a1c7209 */ /* 0x000fc40007800000 */
[----:B------:R-:W-:Y:S02]  /*8a00*/  FMNMX R30, R193, R30, !PT ;  /* 0x0000001ec11e7209 */ /* 0x000fe40007800000 */
[----:B------:R-:W-:Y:S01]  /*8a10*/  FMNMX R25, R29, R28, !PT ;  /* 0x0000001c1d197209 */ /* 0x000fe20007800000 */
[----:B------:R-:W-:Y:S01]  /*8a20*/  VIADD R28, R170, 0x31 ;  /* 0x00000031aa1c7836 */ /* 0x000fe20000000000 */
[----:B------:R-:W-:Y:S02]  /*8a30*/  FMNMX R30, R31, R30, !PT ;  /* 0x0000001e1f1e7209 */ /* 0x000fe40007800000 */
[----:B------:R-:W-:Y:S02]  /*8a40*/  FMNMX R33, R182, R25, !PT ;  /* 0x00000019b6217209 */ /* 0x000fe40007800000 */
[----:B------:R-:W-:Y:S02]  /*8a50*/  FMNMX R30, R183, R30, !PT ;  /* 0x0000001eb71e7209 */ /* 0x000fe40007800000 */
[----:B------:R-:W-:-:S02]  /*8a60*/  FMNMX R33, R184, R33, !PT ;  /* 0x00000021b8217209 */ /* 0x000fc40007800000 */
[----:B------:R-:W-:Y:S02]  /*8a70*/  FSEL R40, R40, -INF , !P4 ;  /* 0xff80000028287808 */ /* 0x000fe40006000000 */
[----:B------:R-:W-:Y:S02]  /*8a80*/  FSEL R25, R42, -INF , !P4 ;  /* 0xff8000002a197808 */ /* 0x000fe40006000000 */
[----:B------:R-:W-:Y:S02]  /*8a90*/  ISETP.GE.AND P4, PT, R28, UR39, PT ;  /* 0x000000271c007c0c */ /* 0x000fe4000bf86270 */
[----:B------:R-:W-:Y:S02]  /*8aa0*/  FSEL R37, R37, -INF , !P2 ;  /* 0xff80000025257808 */ /* 0x000fe40005000000 */
        /* <DEDUP_REMOVED lines=8> */
[----:B------:R-:W-:Y:S02]  /*8b30*/  IADD3 R32, R170, 0x30, RZ ;  /* 0x00000030aa207810 */ /* 0x000fe40007ffe0ff */
[----:B------:R-:W-:Y:S02]  /*8b40*/  FSEL R44, R44, -INF , !P6 ;  /* 0xff8000002c2c7808 */ /* 0x000fe40007000000 */
[----:B------:R-:W-:Y:S02]  /*8b50*/  FMNMX R33, R38, R33, !PT ;  /* 0x0000002126217209 */ /* 0x000fe40007800000 */
[----:B------:R-:W-:Y:S02]  /*8b60*/  FSEL R43, R43, -INF , !P3 ;  /* 0xff8000002b2b7808 */ /* 0x000fe40005800000 */
[----:B------:R-:W-:Y:S02]  /*8b70*/  FMNMX R30, R25, R30, !PT ;  /* 0x0000001e191e7209 */ /* 0x000fe40007800000 */
[----:B------:R-:W-:-:S02]  /*8b80*/  ISETP.GE.AND P2, PT, R32, UR39, PT ;  /* 0x0000002720007c0c */ /* 0x000fc4000bf46270 */
[----:B------:R-:W-:Y:S02]  /*8b90*/  FSEL R192, R45, -INF , !P5 ;  /* 0xff8000002dc07808 */ /* 0x000fe40006800000 */
[----:B------:R-:W-:Y:S02]  /*8ba0*/  FMNMX R33, R44, R33, !PT ;  /* 0x000000212c217209 */ /* 0x000fe40007800000 */
[----:B------:R-:W-:Y:S02]  /*8bb0*/  FSEL R41, R46, -INF , !P6 ;  /* 0xff8000002e297808 */ /* 0x000fe40007000000 */
[----:B------:R-:W-:Y:S02]  /*8bc0*/  FMNMX R30, R43, R30, !PT ;  /* 0x0000001e2b1e7209 */ /* 0x000fe40007800000 */
[----:B------:R-:W-:Y:S02]  /*8bd0*/  IADD3 R32, R170, 0x38, RZ ;  /* 0x00000038aa207810 */ /* 0x000fe40007ffe0ff */
[----:B------:R-:W-:-:S02]  /*8be0*/  FSEL R194, R48, -INF , !P2 ;  /* 0xff80000030c27808 */ /* 0x000fc40005000000 */
[----:B------:R-:W-:Y:S02]  /*8bf0*/  FMNMX R33, R192, R33, !PT ;  /* 0x00000021c0217209 */ /* 0x000fe40007800000 */
[----:B------:R-:W-:Y:S02]  /*8c00*/  FSEL R47, R47, -INF , !P5 ;  /* 0xff8000002f2f7808 */ /* 0x000fe40006800000 */
[----:B------:R-:W-:Y:S02]  /*8c10*/  FMNMX R30, R41, R30, !PT ;  /* 0x0000001e291e7209 */ /* 0x000fe40007800000 */
[----:B------:R-:W-:Y:S02]  /*8c20*/  ISETP.GE.AND P3, PT, R32, UR39, PT ;  /* 0x0000002720007c0c */ /* 0x000fe4000bf66270 */
[----:B------:R-:W-:Y:S02]  /*8c30*/  IADD3 R28, R170, 0x39, RZ ;  /* 0x00000039aa1c7810 */ /* 0x000fe40007ffe0ff */
[----:B------:R-:W-:Y:S01]  /*8c40*/  FSEL R196, R49, -INF , !P4 ;  /* 0xff80000031c47808 */ /* 0x000fe20006000000 */
[----:B------:R-:W-:Y:S01]  /*8c50*/  IMAD R49, R179, 0x8, R16 ;  /* 0x00000008b3317824 */ /* 0x000fe200078e0210 */
[----:B------:R-:W-:-:S02]  /*8c60*/  FMNMX R33, R194, R33, !PT ;  /* 0x00000021c2217209 */ /* 0x000fc40007800000 */
[----:B------:R-:W-:Y:S02]  /*8c70*/  FSEL R50, R50, -INF , !P2 ;  /* 0xff80000032327808 */ /* 0x000fe40005000000 */
[----:B------:R-:W-:Y:S02]  /*8c80*/  FMNMX R35, R47, R30, !PT ;  /* 0x0000001e2f237209 */ /* 0x000fe40007800000 */
[----:B------:R-:W-:Y:S02]  /*8c90*/  ISETP.GE.AND P6, PT, R28, UR39, PT ;  /* 0x000000271c007c0c */ /* 0x000fe4000bfc6270 */
[----:B------:R-:W-:Y:S02]  /*8ca0*/  FSEL R52, R52, -INF , !P3 ;  /* 0xff80000034347808 */ /* 0x000fe40005800000 */
[----:B------:R-:W-:Y:S02]  /*8cb0*/  FMNMX R33, R196, R33, !PT ;  /* 0x00000021c4217209 */ /* 0x000fe40007800000 */
[----:B------:R-:W-:-:S02]  /*8cc0*/  FSEL R51, R51, -INF , !P4 ;  /* 0xff80000033337808 */ /* 0x000fc40006000000 */
[----:B------:R-:W-:Y:S02]  /*8cd0*/  FMNMX R28, R50, R35, !PT ;  /* 0x00000023321c7209 */ /* 0x000fe40007800000 */
[----:B------:R-:W-:Y:S02]  /*8ce0*/  FSEL R198, R53, -INF , !P6 ;  /* 0xff80000035c67808 */ /* 0x000fe40007000000 */
[----:B------:R-:W-:Y:S02]  /*8cf0*/  FMNMX R33, R52, R33, !PT ;  /* 0x0000002134217209 */ /* 0x000fe40007800000 */
[----:B------:R-:W-:Y:S02]  /*8d00*/  FSEL R54, R54, -INF , !P3 ;  /* 0xff80000036367808 */ /* 0x000fe40005800000 */
[----:B------:R-:W-:Y:S02]  /*8d10*/  FMNMX R35, R51, R28, !PT ;  /* 0x0000001c33237209 */ /* 0x000fe40007800000 */
[----:B------:R-:W-:-:S02]  /*8d20*/  FMNMX R33, R198, R33, !PT ;  /* 0x00000021c6217209 */ /* 0x000fc40007800000 */
[----:B------:R-:W-:Y:S02]  /*8d30*/  FSEL R55, R55, -INF , !P6 ;  /* 0xff80000037377808 */ /* 0x000fe40007000000 */
[----:B------:R-:W-:Y:S01]  /*8d40*/  FMNMX R28, R54, R35, !PT ;  /* 0x00000023361c7209 */ /* 0x000fe20007800000 */
[----:B------:R-:W1:Y:S01]  /*8d50*/  SHFL.BFLY PT, R30, R33, 0x1, 0x1f ;  /* 0x0c201f00211e7f89 */ /* 0x000e6200000e0000 */
[----:B------:R-:W-:Y:S02]  /*8d60*/  LEA R32, R4, R171, 0x3 ;  /* 0x000000ab04207211 */ /* 0x000fe400078e18ff */
[----:B------:R-:W-:Y:S02]  /*8d70*/  FMNMX R28, R55, R28, !PT ;  /* 0x0000001c371c7209 */ /* 0x000fe40007800000 */
[----:B------:R-:W-:Y:S02]  /*8d80*/  PRMT R32, RZ, 0x654, R32 ;  /* 0x00000654ff207816 */ /* 0x000fe40000000020 */
[----:B------:R-:W-:Y:S01]  /*8d90*/  SHF.L.U32 R36, R174, 0x1f, RZ ;  /* 0x0000001fae247819 */ /* 0x000fe200000006ff */
[----:B------:R-:W2:Y:S01]  /*8da0*/  SHFL.BFLY PT, R35, R28, 0x1, 0x1f ;  /* 0x0c201f001c237f89 */ /* 0x000ea200000e0000 */
[----:B------:R3:W-:Y:S01]  /*8db0*/  SYNCS.ARRIVE.TRANS64.RED.A1T0 RZ, [R32+URZ], RZ ;  /* 0x000000ff20ff79a7 */ /* 0x0007e2000810043f */
[----:B-1----:R-:W-:-:S05]  /*8dc0*/  FMNMX R30, R33, R30, !PT ;  /* 0x0000001e211e7209 */ /* 0x002fca0007800000 */
[----:B------:R-:W1:Y:S01]  /*8dd0*/  SHFL.BFLY PT, R175, R30, 0x2, 0x1f ;  /* 0x0c401f001eaf7f89 */ /* 0x000e6200000e0000 */
[----:B--2---:R-:W-:-:S05]  /*8de0*/  FMNMX R35, R28, R35, !PT ;  /* 0x000000231c237209 */ /* 0x004fca0007800000 */
[----:B------:R-:W2:Y:S01]  /*8df0*/  SHFL.BFLY PT, R176, R35, 0x2, 0x1f ;  /* 0x0c401f0023b07f89 */ /* 0x000ea200000e0000 */
[----:B-1----:R-:W-:-:S04]  /*8e00*/  FMNMX R175, R30, R175, !PT ;  /* 0x000000af1eaf7209 */ /* 0x002fc80007800000 */
[----:B------:R-:W-:Y:S02]  /*8e10*/  FSETP.NEU.AND P2, PT, R175, -INF , PT ;  /* 0xff800000af00780b */ /* 0x000fe40003f4d000 */
[----:B--2---:R-:W-:Y:S02]  /*8e20*/  FMNMX R176, R35, R176, !PT ;  /* 0x000000b023b07209 */ /* 0x004fe40007800000 */
[----:B------:R-:W-:Y:S02]  /*8e30*/  FSEL R39, R175, RZ, P2 ;  /* 0x000000ffaf277208 */ /* 0x000fe40001000000 */
[----:B------:R-:W-:-:S03]  /*8e40*/  FSETP.NEU.AND P3, PT, R176, -INF , PT ;  /* 0xff800000b000780b */ /* 0x000fc60003f6d000 */
[----:B------:R-:W-:Y:S01]  /*8e50*/  FADD R28, -R39, R180 ;  /* 0x000000b4271c7221 */ /* 0x000fe20000000100 */
[----:B------:R-:W-:Y:S02]  /*8e60*/  FSEL R45, R176, RZ, P3 ;  /* 0x000000ffb02d7208 */ /* 0x000fe40001800000 */
[----:B------:R-:W1:Y:S01]  /*8e70*/  SYNCS.PHASECHK.TRANS64.TRYWAIT P2, [R49+URZ+0x23000], R36 ;  /* 0x02300024310075a7 */ /* 0x000e62000804017f */
[----:B------:R-:W-:Y:S02]  /*8e80*/  FMUL R28, R28, UR30 ;  /* 0x0000001e1c1c7c20 */ /* 0x000fe40008400000 */
[----:B------:R-:W-:-:S03]  /*8e90*/  FADD R30, -R45, R178 ;  /* 0x000000b22d1e7221 */ /* 0x000fc60000000100 */
[----:B------:R-:W-:Y:S01]  /*8ea0*/  FSETP.GEU.AND P3, PT, R28, -126, PT ;  /* 0xc2fc00001c00780b */ /* 0x000fe20003f6e000 */
[----:B------:R-:W-:Y:S01]  /*8eb0*/  FMUL R33, R30, UR30 ;  /* 0x0000001e1e217c20 */ /* 0x000fe20008400000 */
[----:B------:R-:W-:-:S04]  /*8ec0*/  FMUL R30, R45, UR30 ;  /* 0x0000001e2d1e7c20 */ /* 0x000fc80008400000 */
[----:B------:R-:W-:Y:S01]  /*8ed0*/  FSETP.GEU.AND P4, PT, R33, -126, PT ;  /* 0xc2fc00002100780b */ /* 0x000fe20003f8e000 */
[--C-:B------:R-:W-:Y:S01]  /*8ee0*/  FFMA R34, R189, UR30, -R30.reuse ;  /* 0x0000001ebd227c23 */ /* 0x100fe2000800081e */
[--C-:B------:R-:W-:Y:S01]  /*8ef0*/  FFMA R35, R191, UR30, -R30.reuse ;  /* 0x0000001ebf237c23 */ /* 0x100fe2000800081e */
[----:B------:R-:W-:-:S03]  /*8f00*/  FFMA R193, R193, UR30, -R30 ;  /* 0x0000001ec1c17c23 */ /* 0x000fc6000800081e */
[----:B------:R-:W-:Y:S01]  /*8f10*/  FSETP.GEU.AND P5, PT, R34, -126, PT ;  /* 0xc2fc00002200780b */ /* 0x000fe20003fae000 */
[----:B------:R-:W-:Y:S01]  /*8f20*/  @!P3 FMUL R28, R28, 0.5 ;  /* 0x3f0000001c1cb820 */ /* 0x000fe20000400000 */
[----:B------:R-:W-:-:S03]  /*8f30*/  FSETP.GEU.AND P6, PT, R35, -126, PT ;  /* 0xc2fc00002300780b */ /* 0x000fc60003fce000 */
[----:B---3--:R2:W3:Y:S02]  /*8f40*/  MUFU.EX2 R32, R28 ;  /* 0x0000001c00207308 */ /* 0x0084e40000000800 */
[----:B------:R-:W-:-:S06]  /*8f50*/  @!P4 FMUL R33, R33, 0.5 ;  /* 0x3f0000002121c820 */ /* 0x000fcc0000400000 */
[----:B------:R-:W4:Y:S01]  /*8f60*/  MUFU.EX2 R33, R33 ;  /* 0x0000002100217308 */ /* 0x000f220000000800 */
[----:B------:R-:W-:Y:S01]  /*8f70*/  @!P5 FMUL R34, R34, 0.5 ;  /* 0x3f0000002222d820 */ /* 0x000fe20000400000 */
[----:B-12---:R-:W-:Y:S06]  /*8f80*/  @!P2 BRA `(.L_x_44) ;  /* 0x00000050004ca947 */ /* 0x006fec0003800000 */
.L_x_96:
[----:B------:R-:W-:Y:S05]  /*8f90*/  BSYNC B0 ;  /* 0x0000000000007941 */ /* 0x000fea0003800000 */
.L_x_43:
[----:B------:R-:W-:Y:S01]  /*8fa0*/  FSETP.GEU.AND P2, PT, R193, -126, PT ;  /* 0xc2fc0000c100780b */ /* 0x000fe20003f4e000 */
[----:B------:R-:W2:Y:S01]  /*8fb0*/  MUFU.EX2 R34, R34 ;  /* 0x0000002200227308 */ /* 0x000ea20000000800 */
[----:B-1----:R-:W-:Y:S01]  /*8fc0*/  FFMA R36, R31, UR30, -R30 ;  /* 0x0000001e1f247c23 */ /* 0x002fe2000800081e */
[----:B------:R-:W-:Y:S01]  /*8fd0*/  FMUL R39, R39, UR30 ;  /* 0x0000001e27277c20 */ /* 0x000fe20008400000 */
[----:B------:R-:W-:Y:S01]  /*8fe0*/  @!P6 FMUL R35, R35, 0.5 ;  /* 0x3f0000002323e820 */ /* 0x000fe20000400000 */
[----:B---3--:R-:W-:Y:S01]  /*8ff0*/  @!P3 FMUL R32, R32, R32 ;  /* 0x000000202020b220 */ /* 0x008fe20000400000 */
[----:B----4-:R-:W-:Y:S01]  /*9000*/  @!P4 FMUL R33, R33, R33 ;  /* 0x000000212121c220 */ /* 0x010fe20000400000 */
[--C-:B------:R-:W-:Y:S01]  /*9010*/  FFMA R49, R187, UR30, -R39.reuse ;  /* 0x0000001ebb317c23 */ /* 0x100fe20008000827 */
[----:B------:R-:W-:Y:S01]  /*9020*/  FSETP.GEU.AND P3, PT, R36, -126, PT ;  /* 0xc2fc00002400780b */ /* 0x000fe20003f6e000 */
[--C-:B------:R-:W-:Y:S01]  /*9030*/  FFMA R24, R24, UR30, -R39.reuse ;  /* 0x0000001e18187c23 */ /* 0x100fe20008000827 */
[----:B------:R-:W1:Y:S01]  /*9040*/  MUFU.EX2 R35, R35 ;  /* 0x0000002300237308 */ /* 0x000e620000000800 */
[--C-:B------:R-:W-:Y:S01]  /*9050*/  FFMA R26, R26, UR30, -R39.reuse ;  /* 0x0000001e1a1a7c23 */ /* 0x100fe20008000827 */
[----:B------:R-:W-:Y:S01]  /*9060*/  FSETP.GEU.AND P4, PT, R49, -126, PT ;  /* 0xc2fc00003100780b */ /* 0x000fe20003f8e000 */
[----:B------:R-:W-:Y:S01]  /*9070*/  @!P2 FMUL R193, R193, 0.5 ;  /* 0x3f000000c1c1a820 */ /* 0x000fe20000400000 */
[--C-:B------:R-:W-:Y:S01]  /*9080*/  FFMA R42, R29, UR30, -R39.reuse ;  /* 0x0000001e1d2a7c23 */ /* 0x100fe20008000827 */
[--C-:B------:R-:W-:Y:S01]  /*9090*/  FFMA R46, R182, UR30, -R39.reuse ;  /* 0x0000001eb62e7c23 */ /* 0x100fe20008000827 */
[----:B------:R-:W-:Y:S01]  /*90a0*/  MOV R28, UR31 ;  /* 0x0000001f001c7c02 */ /* 0x000fe20008000f00 */
[--C-:B------:R-:W-:Y:S01]  /*90b0*/  FFMA R53, R184, UR30, -R39.reuse ;  /* 0x0000001eb8357c23 */ /* 0x100fe20008000827 */
[----:B------:R-:W3:Y:S01]  /*90c0*/  MUFU.EX2 R31, R193 ;  /* 0x000000c1001f7308 */ /* 0x000ee20000000800 */
[----:B--2---:R-:W-:Y:S01]  /*90d0*/  @!P5 FMUL R34, R34, R34 ;  /* 0x000000222222d220 */ /* 0x004fe20000400000 */
[----:B------:R-:W-:Y:S01]  /*90e0*/  FSETP.GEU.AND P5, PT, R24, -126, PT ;  /* 0xc2fc00001800780b */ /* 0x000fe20003fae000 */
[----:B------:R-:W-:Y:S01]  /*90f0*/  @!P3 FMUL R36, R36, 0.5 ;  /* 0x3f0000002424b820 */ /* 0x000fe20000400000 */
[--C-:B------:R-:W-:Y:S01]  /*9100*/  FFMA R178, R37, UR30, -R39.reuse ;  /* 0x0000001e25b27c23 */ /* 0x100fe20008000827 */
[----:B------:R-:W-:Y:S01]  /*9110*/  FFMA R189, R38, UR30, -R39 ;  /* 0x0000001e26bd7c23 */ /* 0x000fe20008000827 */
[----:B------:R-:W-:-:S02]  /*9120*/  IMAD R28, R179, 0x700, R28 ;  /* 0x00000700b31c7824 */ /* 0x000fc400078e021c */
[----:B------:R-:W-:Y:S01]  /*9130*/  @!P4 FMUL R49, R49, 0.5 ;  /* 0x3f0000003131c820 */ /* 0x000fe20000400000 */
[----:B------:R-:W-:Y:S05]  /*9140*/  WARPSYNC.ALL ;  /* 0x0000000000007948 */ /* 0x000fea0003800000 */
[----:B------:R-:W2:Y:S01]  /*9150*/  MUFU.EX2 R36, R36 ;  /* 0x0000002400247308 */ /* 0x000ea20000000800 */
[----:B-1----:R-:W-:Y:S01]  /*9160*/  @!P6 FMUL R35, R35, R35 ;  /* 0x000000232323e220 */ /* 0x002fe20000400000 */
[----:B------:R-:W-:Y:S01]  /*9170*/  @!P5 FMUL R24, R24, 0.5 ;  /* 0x3f0000001818d820 */ /* 0x000fe20000400000 */
[----:B------:R-:W-:Y:S01]  /*9180*/  FSETP.GEU.AND P6, PT, R26, -126, PT ;  /* 0xc2fc00001a00780b */ /* 0x000fe20003fce000 */
[----:B---3--:R-:W-:Y:S01]  /*9190*/  @!P2 FMUL R31, R31, R31 ;  /* 0x0000001f1f1fa220 */ /* 0x008fe20000400000 */
[----:B------:R-:W-:Y:S01]  /*91a0*/  FSETP.GEU.AND P2, PT, R42, -126, PT ;  /* 0xc2fc00002a00780b */ /* 0x000fe20003f4e000 */
[--C-:B------:R-:W-:Y:S01]  /*91b0*/  FFMA R186, R186, UR30, -R39.reuse ;  /* 0x0000001ebaba7c23 */ /* 0x100fe20008000827 */
[--C-:B------:R-:W-:Y:S01]  /*91c0*/  FFMA R188, R40, UR30, -R39.reuse ;  /* 0x0000001e28bc7c23 */ /* 0x100fe20008000827 */
[----:B------:R-:W1:Y:S01]  /*91d0*/  MUFU.EX2 R49, R49 ;  /* 0x0000003100317308 */ /* 0x000e620000000800 */
[--C-:B------:R-:W-:Y:S01]  /*91e0*/  FFMA R193, R44, UR30, -R39.reuse ;  /* 0x0000001e2cc17c23 */ /* 0x100fe20008000827 */
[--C-:B------:R-:W-:Y:S01]  /*91f0*/  FFMA R192, R192, UR30, -R39.reuse ;  /* 0x0000001ec0c07c23 */ /* 0x100fe20008000827 */
[--C-:B------:R-:W-:Y:S01]  /*9200*/  FFMA R191, R194, UR30, -R39.reuse ;  /* 0x0000001ec2bf7c23 */ /* 0x100fe20008000827 */
[--C-:B------:R-:W-:Y:S01]  /*9210*/  FFMA R184, R196, UR30, -R39.reuse ;  /* 0x0000001ec4b87c23 */ /* 0x100fe20008000827 */
[--C-:B------:R-:W-:Y:S01]  /*9220*/  FFMA R52, R52, UR30, -R39.reuse ;  /* 0x0000001e34347c23 */ /* 0x100fe20008000827 */
[----:B------:R-:W-:Y:S01]  /*9230*/  FFMA R180, R198, UR30, -R39 ;  /* 0x0000001ec6b47c23 */ /* 0x000fe20008000827 */
[----:B------:R-:W-:Y:S01]  /*9240*/  MOV R29, 0x80000020 ;  /* 0x80000020001d7802 */ /* 0x000fe20000000f00 */
[----:B------:R3:W4:Y:S01]  /*9250*/  MUFU.EX2 R48, R24 ;  /* 0x0000001800307308 */ /* 0x0007220000000800 */
[----:B------:R-:W-:Y:S01]  /*9260*/  @!P6 FMUL R26, R26, 0.5 ;  /* 0x3f0000001a1ae820 */ /* 0x000fe20000400000 */
[----:B------:R-:W-:Y:S01]  /*9270*/  @!P2 FMUL R42, R42, 0.5 ;  /* 0x3f0000002a2aa820 */ /* 0x000fe20000400000 */
[----:B--2---:R-:W-:Y:S01]  /*9280*/  @!P3 FMUL R36, R36, R36 ;  /* 0x000000242424b220 */ /* 0x004fe20000400000 */
[----:B------:R-:W-:Y:S01]  /*9290*/  FSETP.GEU.AND P3, PT, R46, -126, PT ;  /* 0xc2fc00002e00780b */ /* 0x000fe20003f6e000 */
[-C--:B------:R-:W-:Y:S01]  /*92a0*/  FMUL R152, R152, R32.reuse ;  /* 0x0000002098987220 */ /* 0x080fe20000400000 */
[----:B------:R-:W-:Y:S01]  /*92b0*/  R2UR UR54, R28 ;  /* 0x000000001c3672ca */ /* 0x000fe200000e0000 */
[-C--:B------:R-:W-:Y:S01]  /*92c0*/  FMUL R153, R153, R32.reuse ;  /* 0x0000002099997220 */ /* 0x080fe20000400000 */
[----:B------:R2:W5:Y:S01]  /*92d0*/  MUFU.EX2 R37, R26 ;  /* 0x0000001a00257308 */ /* 0x0005620000000800 */
[--C-:B---3--:R-:W-:Y:S01]  /*92e0*/  FFMA R24, R183, UR30, -R30.reuse ;  /* 0x0000001eb7187c23 */ /* 0x108fe2000800081e */
[----:B-1----:R-:W-:Y:S01]  /*92f0*/  @!P4 FMUL R49, R49, R49 ;  /* 0x000000313131c220 */ /* 0x002fe20000400000 */
[----:B------:R-:W-:Y:S01]  /*9300*/  FSETP.GEU.AND P4, PT, R53, -126, PT ;  /* 0xc2fc00003500780b */ /* 0x000fe20003f8e000 */
[-C--:B------:R-:W-:Y:S01]  /*9310*/  FMUL R156, R156, R32.reuse ;  /* 0x000000209c9c7220 */ /* 0x080fe20000400000 */
[----:B------:R-:W-:Y:S01]  /*9320*/  R2UR UR55, R29 ;  /* 0x000000001d3772ca */ /* 0x000fe200000e0000 */
[-C--:B------:R-:W-:Y:S01]  /*9330*/  FMUL R157, R157, R32.reuse ;  /* 0x000000209d9d7220 */ /* 0x080fe20000400000 */
[----:B------:R-:W-:Y:S01]  /*9340*/  FMUL R160, R160, R32 ;  /* 0x00000020a0a07220 */ /* 0x000fe20000400000 */
[----:B------:R-:W1:Y:S01]  /*9350*/  MUFU.EX2 R38, R42 ;  /* 0x0000002a00267308 */ /* 0x000e620000000800 */
[----:B----4-:R-:W-:Y:S01]  /*9360*/  @!P5 FMUL R48, R48, R48 ;  /* 0x000000303030d220 */ /* 0x010fe20000400000 */
[----:B------:R-:W-:Y:S01]  /*9370*/  FSETP.GEU.AND P5, PT, R24, -126, PT ;  /* 0xc2fc00001800780b */ /* 0x000fe20003fae000 */
[----:B------:R-:W-:Y:S01]  /*9380*/  @!P3 FMUL R46, R46, 0.5 ;  /* 0x3f0000002e2eb820 */ /* 0x000fe20000400000 */
[----:B--2---:R-:W-:Y:S01]  /*9390*/  IADD3 R26, R28, 0x500, RZ ;  /* 0x000005001c1a7810 */ /* 0x004fe20007ffe0ff */
[-C--:B------:R-:W-:Y:S01]  /*93a0*/  FMUL R161, R161, R32.reuse ;  /* 0x00000020a1a17220 */ /* 0x080fe20000400000 */
[-C--:B------:R-:W-:Y:S01]  /*93b0*/  FMUL R164, R164, R32.reuse ;  /* 0x00000020a4a47220 */ /* 0x080fe20000400000 */
[----:B------:R-:W-:Y:S01]  /*93c0*/  FMUL R165, R165, R32 ;  /* 0x00000020a5a57220 */ /* 0x000fe20000400000 */
[----:B------:R-:W-:Y:S01]  /*93d0*/  R2UR UR26, R26 ;  /* 0x000000001a1a72ca */ /* 0x000fe200000e0000 */
[----:B------:R-:W-:Y:S01]  /*93e0*/  VIADD R26, R28, 0x40 ;  /* 0x000000401c1a7836 */ /* 0x000fe20000000000 */
[----:B------:R2:W-:Y:S01]  /*93f0*/  MUFU.EX2 R39, R46 ;  /* 0x0000002e00277308 */ /* 0x0005e20000000800 */
[----:B------:R-:W-:Y:S01]  /*9400*/  @!P4 FMUL R53, R53, 0.5 ;  /* 0x3f0000003535c820 */ /* 0x000fe20000400000 */
[----:B-----5:R-:W-:Y:S01]  /*9410*/  @!P6 FMUL R37, R37, R37 ;  /* 0x000000252525e220 */ /* 0x020fe20000400000 */
[-C--:B------:R-:W-:Y:S01]  /*9420*/  FMUL R154, R154, R33.reuse ;  /* 0x000000219a9a7220 */ /* 0x080fe20000400000 */
[----:B------:R-:W-:Y:S01]  /*9430*/  R2UR UR10, R26 ;  /* 0x000000001a0a72ca */ /* 0x000fe200000e0000 */
[----:B------:R-:W-:Y:S01]  /*9440*/  @!P5 FMUL R24, R24, 0.5 ;  /* 0x3f0000001818d820 */ /* 0x000fe20000400000 */
[----:B------:R-:W-:Y:S01]  /*9450*/  IADD3 R26, R28, 0x240, RZ ;  /* 0x000002401c1a7810 */ /* 0x000fe20007ffe0ff */
[----:B-1----:R-:W-:Y:S01]  /*9460*/  @!P2 FMUL R38, R38, R38 ;  /* 0x000000262626a220 */ /* 0x002fe20000400000 */
[----:B------:R1:W3:Y:S01]  /*9470*/  MUFU.EX2 R40, R53 ;  /* 0x0000003500287308 */ /* 0x0002e20000000800 */
[--C-:B--2---:R-:W-:Y:S01]  /*9480*/  FFMA R46, R27, UR30, -R30.reuse ;  /* 0x0000001e1b2e7c23 */ /* 0x104fe2000800081e */
[----:B------:R-:W-:Y:S01]  /*9490*/  MOV R27, 0x80000020 ;  /* 0x80000020001b7802 */ /* 0x000fe20000000f00 */
[-C--:B------:R-:W-:Y:S01]  /*94a0*/  FMUL R155, R155, R33.reuse ;  /* 0x000000219b9b7220 */ /* 0x080fe20000400000 */
[-C--:B------:R-:W-:Y:S01]  /*94b0*/  FMUL R158, R158, R33.reuse ;  /* 0x000000219e9e7220 */ /* 0x080fe20000400000 */
[-C--:B------:R-:W-:Y:S01]  /*94c0*/  FMUL R159, R159, R33.reuse ;  /* 0x000000219f9f7220 */ /* 0x080fe20000400000 */
[-C--:B------:R-:W-:Y:S01]  /*94d0*/  FMUL R162, R162, R33.reuse ;  /* 0x00000021a2a27220 */ /* 0x080fe20000400000 */
[-C--:B------:R-:W-:Y:S01]  /*94e0*/  FMUL R163, R163, R33.reuse ;  /* 0x00000021a3a37220 */ /* 0x080fe20000400000 */
[-C--:B------:R-:W-:Y:S01]  /*94f0*/  FMUL R166, R166, R33.reuse ;  /* 0x00000021a6a67220 */ /* 0x080fe20000400000 */
[--C-:B-1----:R-:W-:Y:S01]  /*9500*/  FFMA R53, R181, UR30, -R30.reuse ;  /* 0x0000001eb5357c23 */ /* 0x102fe2000800081e */
[----:B------:R-:W-:Y:S01]  /*9510*/  FMUL R167, R167, R33 ;  /* 0x00000021a7a77220 */ /* 0x000fe20000400000 */
[----:B------:R1:W2:Y:S01]  /*9520*/  MUFU.EX2 R29, R24 ;  /* 0x00000018001d7308 */ /* 0x0002a20000000800 */
[----:B------:R-:W-:Y:S01]  /*9530*/  R2UR UR27, R27 ;  /* 0x000000001b1b72ca */ /* 0x000fe200000e0000 */
[----:B------:R-:W-:Y:S01]  /*9540*/  FFMA R181, R25, UR30, -R30 ;  /* 0x0000001e19b57c23 */ /* 0x000fe2000800081e */
[----:B------:R-:W-:Y:S01]  /*9550*/  R2UR UR11, R27 ;  /* 0x000000001b0b72ca */ /* 0x000fe200000e0000 */
[-C--:B------:R-:W-:Y:S01]  /*9560*/  FMUL R136, R136, R32.reuse ;  /* 0x0000002088887220 */ /* 0x080fe20000400000 */
[----:B------:R-:W-:Y:S01]  /*9570*/  R2UR UR18, R26 ;  /* 0x000000001a1272ca */ /* 0x000fe200000e0000 */
[-C--:B------:R-:W-:Y:S01]  /*9580*/  FMUL R137, R137, R32.reuse ;  /* 0x0000002089897220 */ /* 0x080fe20000400000 */
[----:B------:R-:W-:Y:S01]  /*9590*/  R2UR UR19, R27 ;  /* 0x000000001b1372ca */ /* 0x000fe200000e0000 */
[----:B------:R-:W-:Y:S01]  /*95a0*/  FMUL R140, R140, R32 ;  /* 0x000000208c8c7220 */ /* 0x000fe20000400000 */
[----:B------:R-:W-:Y:S01]  /*95b0*/  F2FP.F16.F32.PACK_AB R25, R35, R34 ;  /* 0x000000222319723e */ /* 0x000fe200000000ff */
[-C--:B------:R-:W-:Y:S01]  /*95c0*/  FMUL R141, R141, R32.reuse ;  /* 0x000000208d8d7220 */ /* 0x080fe20000400000 */
[----:B------:R-:W-:Y:S01]  /*95d0*/  F2FP.F16.F32.PACK_AB R27, R36, R31 ;  /* 0x0000001f241b723e */ /* 0x000fe200000000ff */
[-C--:B------:R-:W-:Y:S01]  /*95e0*/  FMUL R144, R144, R32.reuse ;  /* 0x0000002090907220 */ /* 0x080fe20000400000 */
[----:B-1----:R-:W-:Y:S01]  /*95f0*/  F2FP.F16.F32.PACK_AB R24, R48, R49 ;  /* 0x000000313018723e */ /* 0x002fe200000000ff */
[-C--:B------:R-:W-:Y:S01]  /*9600*/  FMUL R145, R145, R32.reuse ;  /* 0x0000002091917220 */ /* 0x080fe20000400000 */
[----:B------:R-:W-:Y:S01]  /*9610*/  F2FP.F16.F32.PACK_AB R26, R38, R37 ;  /* 0x00000025261a723e */ /* 0x000fe200000000ff */
[-C--:B------:R-:W-:Y:S01]  /*9620*/  FMUL R148, R148, R32.reuse ;  /* 0x0000002094947220 */ /* 0x080fe20000400000 */
[----:B------:R-:W-:Y:S01]  /*9630*/  IADD3 R44, R28, 0x100, RZ ;  /* 0x000001001c2c7810 */ /* 0x000fe20007ffe0ff */
[-C--:B------:R-:W-:Y:S01]  /*9640*/  FMUL R149, R149, R32.reuse ;  /* 0x0000002095957220 */ /* 0x080fe20000400000 */
[----:B------:R-:W-:Y:S01]  /*9650*/  WARPGROUP.ARRIVE ;  /* 0x00000000000079c5 */ /* 0x000fe20000000000 */
[----:B------:R-:W-:Y:S01]  /*9660*/  MOV R45, 0x80000020 ;  /* 0x80000020002d7802 */ /* 0x000fe20000000f00 */
[-C--:B------:R-:W-:Y:S01]  /*9670*/  FMUL R138, R138, R33.reuse ;  /* 0x000000218a8a7220 */ /* 0x080fe20000400000 */
[----:B------:R-:W-:Y:S01]  /*9680*/  R2UR UR50, R44 ;  /* 0x000000002c3272ca */ /* 0x000fe200000e0000 */
[-C--:B------:R-:W-:Y:S01]  /*9690*/  FMUL R139, R139, R33.reuse ;  /* 0x000000218b8b7220 */ /* 0x080fe20000400000 */
[----:B------:R-:W-:Y:S01]  /*96a0*/  R2UR UR51, R45 ;  /* 0x000000002d3372ca */ /* 0x000fe200000e0000 */
[----:B------:R-:W-:Y:S01]  /*96b0*/  HGMMA.64x32x16.F32 R152, R24, gdesc[UR52].tnspB, R152, gsb0 ;  /* 0x4060003418987df0 */ /* 0x000fe20008000898 */
[-C--:B------:R-:W-:Y:S01]  /*96c0*/  FMUL R142, R142, R33.reuse ;  /* 0x000000218e8e7220 */ /* 0x080fe20000400000 */
[-C--:B------:R-:W-:Y:S01]  /*96d0*/  FMUL R143, R143, R33.reuse ;  /* 0x000000218f8f7220 */ /* 0x080fe20000400000 */
[-C--:B------:R-:W-:Y:S01]  /*96e0*/  FMUL R146, R146, R33.reuse ;  /* 0x0000002192927220 */ /* 0x080fe20000400000 */
[-C--:B------:R-:W-:Y:S01]  /*96f0*/  FMUL R147, R147, R33.reuse ;  /* 0x0000002193937220 */ /* 0x080fe20000400000 */
[-C--:B------:R-:W-:Y:S01]  /*9700*/  FMUL R150, R150, R33.reuse ;  /* 0x0000002196967220 */ /* 0x080fe20000400000 */
[-C--:B------:R-:W-:Y:S01]  /*9710*/  FMUL R151, R151, R33.reuse ;  /* 0x0000002197977220 */ /* 0x080fe20000400000 */
[----:B------:R-:W-:Y:S01]  /*9720*/  VIADD R182, R28, 0x200 ;  /* 0x000002001cb67836 */ /* 0x000fe20000000000 */
[----:B------:R-:W-:Y:S01]  /*9730*/  MOV R183, 0x80000020 ;  /* 0x8000002000b77802 */ /* 0x000fe20000000f00 */
[-C--:B------:R-:W-:Y:S01]  /*9740*/  FMUL R120, R120, R32.reuse ;  /* 0x0000002078787220 */ /* 0x080fe20000400000 */
[-C--:B------:R-:W-:Y:S01]  /*9750*/  FMUL R121, R121, R32.reuse ;  /* 0x0000002079797220 */ /* 0x080fe20000400000 */
[-C--:B------:R-:W-:Y:S01]  /*9760*/  FMUL R124, R124, R32.reuse ;  /* 0x000000207c7c7220 */ /* 0x080fe20000400000 */
[----:B------:R-:W-:Y:S01]  /*9770*/  R2UR UR46, R182 ;  /* 0x00000000b62e72ca */ /* 0x000fe200000e0000 */
[-C--:B------:R-:W-:Y:S01]  /*9780*/  FMUL R125, R125, R32.reuse ;  /* 0x000000207d7d7220 */ /* 0x080fe20000400000 */
[----:B------:R-:W-:Y:S01]  /*9790*/  R2UR UR47, R183 ;  /* 0x00000000b72f72ca */ /* 0x000fe200000e0000 */
        /* <DEDUP_REMOVED lines=12> */
[----:B------:R-:W-:Y:S01]  /*9860*/  IADD3 R44, R28, 0x300, RZ ;  /* 0x000003001c2c7810 */ /* 0x000fe20007ffe0ff */
        /* <DEDUP_REMOVED lines=17> */
[----:B------:R-:W-:Y:S01]  /*9980*/  FMUL R119, R119, R33 ;  /* 0x0000002177777220 */ /* 0x000fe20000400000 */
[----:B------:R-:W-:Y:S01]  /*9990*/  VIADD R182, R28, 0x400 ;  /* 0x000004001cb67836 */ /* 0x000fe20000000000 */
[----:B------:R-:W-:Y:S01]  /*99a0*/  R2UR UR35, R183 ;  /* 0x00000000b72372ca */ /* 0x000fe200000e0000 */
[-C--:B------:R-:W-:Y:S01]  /*99b0*/  FMUL R88, R88, R32.reuse ;  /* 0x0000002058587220 */ /* 0x080fe20000400000 */
[----:B------:R-:W-:Y:S01]  /*99c0*/  FMUL R89, R89, R32 ;  /* 0x0000002059597220 */ /* 0x000fe20000400000 */
[----:B------:R-:W-:-:S02]  /*99d0*/  WARPGROUP.DEPBAR.LE gsb0, 0x0 ;  /* 0x00008000000079c5 */ /* 0x000fc40000010000 */
[----:B------:R-:W-:Y:S01]  /*99e0*/  WARPGROUP.ARRIVE ;  /* 0x00000000000079c5 */ /* 0x000fe20000000000 */
[----:B------:R-:W-:Y:S01]  /*99f0*/  R2UR UR34, R182 ;  /* 0x00000000b62272ca */ /* 0x000fe200000e0000 */
[-C--:B------:R-:W-:Y:S01]  /*9a00*/  FMUL R92, R92, R32.reuse ;  /* 0x000000205c5c7220 */ /* 0x080fe20000400000 */
[-C--:B------:R-:W-:Y:S01]  /*9a10*/  FMUL R93, R93, R32.reuse ;  /* 0x000000205d5d7220 */ /* 0x080fe20000400000 */
        /* <DEDUP_REMOVED lines=48> */
[----:B------:R-:W-:Y:S01]  /*9d20*/  FFMA R185, R185, UR30, -R30 ;  /* 0x0000001eb9b97c23 */ /* 0x000fe2000800081e */
[----:B---3--:R-:W-:Y:S01]  /*9d30*/  @!P4 FMUL R40, R40, R40 ;  /* 0x000000282828c220 */ /* 0x008fe20000400000 */
[----:B--2---:R-:W-:Y:S01]  /*9d40*/  @!P5 FMUL R29, R29, R29 ;  /* 0x0000001d1d1dd220 */ /* 0x004fe20000400000 */
[----:B------:R-:W-:Y:S01]  /*9d50*/  FSETP.GEU.AND P4, PT, R46, -126, PT ;  /* 0xc2fc00002e00780b */ /* 0x000fe20003f8e000 */
[----:B------:R-:W-:-:S02]  /*9d60*/  WARPGROUP.DEPBAR.LE gsb0, 0x0 ;  /* 0x00008000000079c5 */ /* 0x000fc40000010000 */
[----:B------:R-:W-:Y:S01]  /*9d70*/  WARPGROUP.ARRIVE ;  /* 0x00000000000079c5 */ /* 0x000fe20000000000 */
[----:B------:R-:W-:Y:S01]  /*9d80*/  FSETP.GEU.AND P5, PT, R53, -126, PT ;  /* 0xc2fc00003500780b */ /* 0x000fe20003fae000 */
[----:B------:R-:W-:Y:S01]  /*9d90*/  @!P3 FMUL R39, R39, R39 ;  /* 0x000000272727b220 */ /* 0x000fe20000400000 */
[----:B------:R-:W-:Y:S01]  /*9da0*/  FSETP.GEU.AND P6, PT, R185, -126, PT ;  /* 0xc2fc0000b900780b */ /* 0x000fe20003fce000 */
[----:B------:R-:W-:Y:S01]  /*9db0*/  IMAD.MOV.U32 R187, RZ, RZ, -0x7fffffe0 ;  /* 0x80000020ffbb7424 */ /* 0x000fe200078e00ff */
[----:B------:R-:W-:Y:S01]  /*9dc0*/  FSETP.GEU.AND P2, PT, R186, -126, PT ;  /* 0xc2fc0000ba00780b */ /* 0x000fe20003f4e000 */
[----:B------:R-:W-:Y:S01]  /*9dd0*/  HGMMA.64x32x16.F32 R120, R24, gdesc[UR44].tnspB, R120, gsb0 ;  /* 0x4060002c18787df0 */ /* 0x000fe20008000878 */
[----:B------:R-:W-:Y:S01]  /*9de0*/  FSETP.GEU.AND P3, PT, R178, -126, PT ;  /* 0xc2fc0000b200780b */ /* 0x000fe20003f6e000 */
[----:B------:R-:W-:Y:S01]  /*9df0*/  FFMA R54, R54, UR30, -R30 ;  /* 0x0000001e36367c23 */ /* 0x000fe2000800081e */
[----:B------:R-:W-:Y:S01]  /*9e00*/  R2UR UR7, R187 ;  /* 0x00000000bb0772ca */ /* 0x000fe200000e0000 */
[----:B------:R-:W-:Y:S01]  /*9e10*/  @!P4 FMUL R46, R46, 0.5 ;  /* 0x3f0000002e2ec820 */ /* 0x000fe20000400000 */
[----:B------:R-:W-:Y:S01]  /*9e20*/  IADD3 R182, R28, 0x340, RZ ;  /* 0x000003401cb67810 */ /* 0x000fe20007ffe0ff */
[----:B------:R-:W-:Y:S01]  /*9e30*/  FFMA R34, R33, R172, R34 ;  /* 0x000000ac21227223 */ /* 0x000fe20000000022 */
[----:B------:R-:W-:Y:S01]  /*9e40*/  R2UR UR55, R183 ;  /* 0x00000000b73772ca */ /* 0x000fe200000e0000 */
[----:B------:R-:W-:Y:S01]  /*9e50*/  @!P5 FMUL R53, R53, 0.5 ;  /* 0x3f0000003535d820 */ /* 0x000fe20000400000 */
[----:B------:R-:W-:Y:S01]  /*9e60*/  R2UR UR54, R182 ;  /* 0x00000000b63672ca */ /* 0x000fe200000e0000 */
[----:B------:R-:W-:Y:S01]  /*9e70*/  @!P6 FMUL R185, R185, 0.5 ;  /* 0x3f000000b9b9e820 */ /* 0x000fe20000400000 */
[----:B------:R-:W1:Y:S01]  /*9e80*/  MUFU.EX2 R46, R46 ;  /* 0x0000002e002e7308 */ /* 0x000e620000000800 */
[----:B------:R-:W-:Y:S01]  /*9e90*/  @!P2 FMUL R186, R186, 0.5 ;  /* 0x3f000000babaa820 */ /* 0x000fe20000400000 */
[--C-:B------:R-:W-:Y:S01]  /*9ea0*/  FFMA R182, R43, UR30, -R30.reuse ;  /* 0x0000001e2bb67c23 */ /* 0x100fe2000800081e */
[----:B------:R-:W-:Y:S01]  /*9eb0*/  @!P3 FMUL R178, R178, 0.5 ;  /* 0x3f000000b2b2b820 */ /* 0x000fe20000400000 */
[----:B------:R-:W-:Y:S01]  /*9ec0*/  FFMA R183, R41, UR30, -R30 ;  /* 0x0000001e29b77c23 */ /* 0x000fe2000800081e */
[----:B------:R-:W-:Y:S01]  /*9ed0*/  MOV R187, 0x80000020 ;  /* 0x8000002000bb7802 */ /* 0x000fe20000000f00 */
[----:B------:R-:W-:Y:S01]  /*9ee0*/  FFMA R49, R32, R173, R49 ;  /* 0x000000ad20317223 */ /* 0x000fe20000000031 */
[----:B------:R-:W-:Y:S01]  /*9ef0*/  IADD3 R32, R28, 0x5c0, RZ ;  /* 0x000005c01c207810 */ /* 0x000fe20007ffe0ff */
[----:B------:R2:W3:Y:S01]  /*9f00*/  MUFU.EX2 R42, R185 ;  /* 0x000000b9002a7308 */ /* 0x0004e20000000800 */
[----:B------:R-:W-:Y:S01]  /*9f10*/  MOV R33, 0x80000020 ;  /* 0x8000002000217802 */ /* 0x000fe20000000f00 */
[----:B------:R-:W-:Y:S01]  /*9f20*/  FADD R34, R34, R35 ;  /* 0x0000002322227221 */ /* 0x000fe20000000000 */
[----:B------:R-:W-:Y:S01]  /*9f30*/  FADD R48, R49, R48 ;  /* 0x0000003031307221 */ /* 0x000fe20000000000 */
[----:B------:R-:W-:-:S02]  /*9f40*/  IADD3 R4, R4, 0x1, RZ ;  /* 0x0000000104047810 */ /* 0x000fc40007ffe0ff */
[----:B------:R-:W-:Y:S01]  /*9f50*/  FADD R31, R34, R31 ;  /* 0x0000001f221f7221 */ /* 0x000fe20000000000 */
[----:B------:R-:W-:Y:S01]  /*9f60*/  FADD R37, R48, R37 ;  /* 0x0000002530257221 */ /* 0x000fe20000000000 */
[----:B------:R4:W5:Y:S01]  /*9f70*/  MUFU.EX2 R44, R186 ;  /* 0x000000ba002c7308 */ /* 0x0009620000000800 */
[----:B-1----:R-:W-:Y:S01]  /*9f80*/  @!P4 FMUL R46, R46, R46 ;  /* 0x0000002e2e2ec220 */ /* 0x002fe20000400000 */
[----:B--2---:R-:W-:Y:S01]  /*9f90*/  FFMA R185, R47, UR30, -R30 ;  /* 0x0000001e2fb97c23 */ /* 0x004fe2000800081e */
[----:B------:R-:W-:Y:S01]  /*9fa0*/  FSETP.GEU.AND P4, PT, R182, -126, PT ;  /* 0xc2fc0000b600780b */ /* 0x000fe20003f8e000 */
[----:B------:R-:W-:Y:S01]  /*9fb0*/  FADD R38, R37, R38 ;  /* 0x0000002625267221 */ /* 0x000fe20000000000 */
[----:B------:R-:W-:-:S03]  /*9fc0*/  FADD R36, R31, R36 ;  /* 0x000000241f247221 */ /* 0x000fc60000000000 */
[----:B------:R-:W1:Y:S01]  /*9fd0*/  MUFU.EX2 R45, R178 ;  /* 0x000000b2002d7308 */ /* 0x000e620000000800 */
[----:B---3--:R-:W-:Y:S01]  /*9fe0*/  @!P6 FMUL R42, R42, R42 ;  /* 0x0000002a2a2ae220 */ /* 0x008fe20000400000 */
[----:B----4-:R-:W-:Y:S02]  /*9ff0*/  IADD3 R186, R28, 0x140, RZ ;  /* 0x000001401cba7810 */ /* 0x010fe40007ffe0ff */
[----:B------:R-:W-:Y:S02]  /*a000*/  FSETP.GEU.AND P6, PT, R188, -126, PT ;  /* 0xc2fc0000bc00780b */ /* 0x000fe40003fce000 */
[----:B------:R-:W-:Y:S02]  /*a010*/  R2UR UR6, R186 ;  /* 0x00000000ba0672ca */ /* 0x000fe400000e0000 */
[----:B------:R-:W2:Y:S01]  /*a020*/  MUFU.EX2 R53, R53 ;  /* 0x0000003500357308 */ /* 0x000ea20000000800 */
[----:B-----5:R-:W-:Y:S01]  /*a030*/  @!P2 FMUL R44, R44, R44 ;  /* 0x0000002c2c2ca220 */ /* 0x020fe20000400000 */
[----:B------:R-:W-:Y:S01]  /*a040*/  FSETP.GEU.AND P2, PT, R189, -126, PT ;  /* 0xc2fc0000bd00780b */ /* 0x000fe20003f4e000 */
[----:B------:R-:W-:Y:S01]  /*a050*/  @!P4 FMUL R182, R182, 0.5 ;  /* 0x3f000000b6b6c820 */ /* 0x000fe20000400000 */
[----:B------:R-:W-:Y:S01]  /*a060*/  IADD3 R186, R28, 0x80, RZ ;  /* 0x000000801cba7810 */ /* 0x000fe20007ffe0ff */
[----:B------:R-:W-:-:S02]  /*a070*/  WARPGROUP.DEPBAR.LE gsb0, 0x0 ;  /* 0x00008000000079c5 */ /* 0x000fc40000010000 */
[----:B------:R-:W-:Y:S01]  /*a080*/  WARPGROUP.ARRIVE ;  /* 0x00000000000079c5 */ /* 0x000fe20000000000 */
[----:B-1----:R-:W-:Y:S01]  /*a090*/  @!P3 FMUL R45, R45, R45 ;  /* 0x0000002d2d2db220 */ /* 0x002fe20000400000 */
[----:B------:R-:W-:Y:S01]  /*a0a0*/  FSETP.GEU.AND P3, PT, R181, -126, PT ;  /* 0xc2fc0000b500780b */ /* 0x000fe20003f6e000 */
[----:B------:R-:W-:Y:S01]  /*a0b0*/  @!P6 FMUL R188, R188, 0.5 ;  /* 0x3f000000bcbce820 */ /* 0x000fe20000400000 */
[----:B------:R-:W1:Y:S02]  /*a0c0*/  MUFU.EX2 R182, R182 ;  /* 0x000000b600b67308 */ /* 0x000e640000000800 */
[----:B------:R-:W-:Y:S02]  /*a0d0*/  HGMMA.64x32x16.F32 R104, R24, gdesc[UR40].tnspB, R104, gsb0 ;  /* 0x4060002818687df0 */ /* 0x000fe40008000868 */
[----:B------:R-:W-:Y:S01]  /*a0e0*/  @!P2 FMUL R189, R189, 0.5 ;  /* 0x3f000000bdbda820 */ /* 0x000fe20000400000 */
[----:B--2---:R-:W-:Y:S01]  /*a0f0*/  @!P5 FMUL R53, R53, R53 ;  /* 0x000000353535d220 */ /* 0x004fe20000400000 */
[----:B------:R-:W-:-:S02]  /*a100*/  FSETP.GEU.AND P5, PT, R193, -126, PT ;  /* 0xc2fc0000c100780b */ /* 0x000fc40003fae000 */
[----:B------:R2:W3:Y:S03]  /*a110*/  MUFU.EX2 R178, R188 ;  /* 0x000000bc00b27308 */ /* 0x0004e60000000800 */
[----:B------:R-:W-:-:S05]  /*a120*/  @!P3 FMUL R181, R181, 0.5 ;  /* 0x3f000000b5b5b820 */ /* 0x000fca0000400000 */
[----:B------:R4:W5:Y:S01]  /*a130*/  MUFU.EX2 R43, R189 ;  /* 0x000000bd002b7308 */ /* 0x0009620000000800 */
[----:B--2---:R-:W-:Y:S02]  /*a140*/  VIADD R188, R28, 0x180 ;  /* 0x000001801cbc7836 */ /* 0x004fe40000000000 */
[----:B------:R-:W-:Y:S01]  /*a150*/  @!P5 FMUL R193, R193, 0.5 ;  /* 0x3f000000c1c1d820 */ /* 0x000fe20000400000 */
[----:B-1----:R-:W-:Y:S01]  /*a160*/  @!P4 FMUL R182, R182, R182 ;  /* 0x000000b6b6b6c220 */ /* 0x002fe20000400000 */
[----:B------:R-:W-:-:S03]  /*a170*/  FSETP.GEU.AND P4, PT, R191, -126, PT ;  /* 0xc2fc0000bf00780b */ /* 0x000fc60003f8e000 */
[----:B------:R-:W1:Y:S01]  /*a180*/  MUFU.EX2 R181, R181 ;  /* 0x000000b500b57308 */ /* 0x000e620000000800 */
[----:B---3--:R-:W-:Y:S01]  /*a190*/  @!P6 FMUL R178, R178, R178 ;  /* 0x000000b2b2b2e220 */ /* 0x008fe20000400000 */
[----:B------:R-:W-:Y:S02]  /*a1a0*/  FSETP.GEU.AND P6, PT, R192, -126, PT ;  /* 0xc2fc0000c000780b */ /* 0x000fe40003fce000 */
[----:B----4-:R-:W-:-:S04]  /*a1b0*/  MOV R189, 0x80000020 ;  /* 0x8000002000bd7802 */ /* 0x010fc80000000f00 */
[----:B------:R-:W2:Y:S01]  /*a1c0*/  MUFU.EX2 R41, R193 ;  /* 0x000000c100297308 */ /* 0x000ea20000000800 */
[----:B-----5:R-:W-:Y:S01]  /*a1d0*/  @!P2 FMUL R43, R43, R43 ;  /* 0x0000002b2b2ba220 */ /* 0x020fe20000400000 */
[----:B------:R-:W-:Y:S01]  /*a1e0*/  FSETP.GEU.AND P2, PT, R183, -126, PT ;  /* 0xc2fc0000b700780b */ /* 0x000fe20003f4e000 */
[----:B------:R-:W-:-:S04]  /*a1f0*/  @!P4 FMUL R191, R191, 0.5 ;  /* 0x3f000000bfbfc820 */ /* 0x000fc80000400000 */
[----:B------:R-:W-:Y:S01]  /*a200*/  @!P6 FMUL R192, R192, 0.5 ;  /* 0x3f000000c0c0e820 */ /* 0x000fe20000400000 */
[----:B-1----:R-:W-:Y:S01]  /*a210*/  @!P3 FMUL R181, R181, R181 ;  /* 0x000000b5b5b5b220 */ /* 0x002fe20000400000 */
[----:B------:R-:W-:Y:S01]  /*a220*/  FSETP.GEU.AND P3, PT, R185, -126, PT ;  /* 0xc2fc0000b900780b */ /* 0x000fe20003f6e000 */
[----:B------:R-:W1:Y:S05]  /*a230*/  MUFU.EX2 R191, R191 ;  /* 0x000000bf00bf7308 */ /* 0x000e6a0000000800 */
[----:B------:R-:W-:Y:S01]  /*a240*/  @!P2 FMUL R183, R183, 0.5 ;  /* 0x3f000000b7b7a820 */ /* 0x000fe20000400000 */
[----:B--2---:R-:W-:Y:S01]  /*a250*/  @!P5 FMUL R41, R41, R41 ;  /* 0x000000292929d220 */ /* 0x004fe20000400000 */
[----:B------:R-:W-:Y:S01]  /*a260*/  FSETP.GEU.AND P5, PT, R184, -126, PT ;  /* 0xc2fc0000b800780b */ /* 0x000fe20003fae000 */
[----:B------:R-:W2:Y:S01]  /*a270*/  MUFU.EX2 R192, R192 ;  /* 0x000000c000c07308 */ /* 0x000ea20000000800 */
[----:B------:R-:W-:-:S02]  /*a280*/  WARPGROUP.DEPBAR.LE gsb0, 0x0 ;  /* 0x00008000000079c5 */ /* 0x000fc40000010000 */
[----:B------:R-:W-:Y:S01]  /*a290*/  WARPGROUP.ARRIVE ;  /* 0x00000000000079c5 */ /* 0x000fe20000000000 */
[----:B------:R-:W-:-:S04]  /*a2a0*/  @!P3 FMUL R185, R185, 0.5 ;  /* 0x3f000000b9b9b820 */ /* 0x000fc80000400000 */
[----:B------:R3:W4:Y:S01]  /*a2b0*/  MUFU.EX2 R47, R183 ;  /* 0x000000b7002f7308 */ /* 0x0007220000000800 */
[----:B------:R-:W-:Y:S01]  /*a2c0*/  HGMMA.64x32x16.F32 R88, R24, gdesc[UR32].tnspB, R88, gsb0 ;  /* 0x4060002018587df0 */ /* 0x000fe20008000858 */
[----:B-1----:R-:W-:Y:S01]  /*a2d0*/  @!P4 FMUL R191, R191, R191 ;  /* 0x000000bfbfbfc220 */ /* 0x002fe20000400000 */
[----:B------:R-:W-:Y:S01]  /*a2e0*/  FSETP.GEU.AND P4, PT, R180, -126, PT ;  /* 0xc2fc0000b400780b */ /* 0x000fe20003f8e000 */
[----:B------:R-:W-:Y:S01]  /*a2f0*/  @!P5 FMUL R184, R184, 0.5 ;  /* 0x3f000000b8b8d820 */ /* 0x000fe20000400000 */
[----:B--2---:R-:W-:Y:S01]  /*a300*/  @!P6 FMUL R192, R192, R192 ;  /* 0x000000c0c0c0e220 */ /* 0x004fe20000400000 */
[----:B---3--:R-:W-:Y:S01]  /*a310*/  FFMA R183, R50, UR30, -R30 ;  /* 0x0000001e32b77c23 */ /* 0x008fe2000800081e */
[----:B------:R-:W-:-:S03]  /*a320*/  IADD3 R50, R28, 0x680, RZ ;  /* 0x000006801c327810 */ /* 0x000fc60007ffe0ff */
[----:B------:R-:W1:Y:S01]  /*a330*/  MUFU.EX2 R184, R184 ;  /* 0x000000b800b87308 */ /* 0x000e620000000800 */
[----:B------:R-:W-:-:S05]  /*a340*/  FSETP.GEU.AND P6, PT, R183, -126, PT ;  /* 0xc2fc0000b700780b */ /* 0x000fca0003fce000 */
[----:B------:R-:W-:Y:S01]  /*a350*/  @!P4 FMUL R180, R180, 0.5 ;  /* 0x3f000000b4b4c820 */ /* 0x000fe20000400000 */
[----:B----4-:R-:W-:-:S05]  /*a360*/  @!P2 FMUL R47, R47, R47 ;  /* 0x0000002f2f2fa220 */ /* 0x010fca0000400000 */
[----:B------:R-:W2:Y:S02]  /*a370*/  MUFU.EX2 R180, R180 ;  /* 0x000000b400b47308 */ /* 0x000ea40000000800 */
[----:B------:R-:W-:Y:S01]  /*a380*/  @!P6 FMUL R183, R183, 0.5 ;  /* 0x3f000000b7b7e820 */ /* 0x000fe20000400000 */
[----:B-1----:R-:W-:Y:S01]  /*a390*/  @!P5 FMUL R184, R184, R184 ;  /* 0x000000b8b8b8d220 */ /* 0x002fe20000400000 */
[----:B------:R-:W-:Y:S01]  /*a3a0*/  FSETP.GEU.AND P5, PT, R54, -126, PT ;  /* 0xc2fc00003600780b */ /* 0x000fe20003fae000 */
[----:B--2---:R-:W-:-:S12]  /*a3b0*/  @!P4 FMUL R180, R180, R180 ;  /* 0x000000b4b4b4c220 */ /* 0x004fd80000400000 */
[----:B------:R-:W-:-:S06]  /*a3c0*/  @!P5 FMUL R54, R54, 0.5 ;  /* 0x3f0000003636d820 */ /* 0x000fcc0000400000 */
[----:B------:R-:W1:Y:S01]  /*a3d0*/  MUFU.EX2 R54, R54 ;  /* 0x0000003600367308 */ /* 0x000e620000000800 */
[----:B------:R-:W-:Y:S02]  /*a3e0*/  WARPGROUP.DEPBAR.LE gsb0, 0x0 ;  /* 0x00008000000079c5 */ /* 0x000fe40000010000 */
[----:B------:R-:W-:-:S06]  /*a3f0*/  WARPGROUP.ARRIVE ;  /* 0x00000000000079c5 */ /* 0x000fcc0000000000 */
[----:B------:R-:W-:Y:S01]  /*a400*/  HGMMA.64x32x16.F32 R72, R24, gdesc[UR24].tnspB, R72, gsb0 ;  /* 0x4060001818487df0 */ /* 0x000fe20008000848 */
[----:B-1----:R-:W-:Y:S02]  /*a410*/  @!P5 FMUL R54, R54, R54 ;  /* 0x000000363636d220 */ /* 0x002fe40000400000 */
[----:B------:R-:W-:Y:S02]  /*a420*/  WARPGROUP.DEPBAR.LE gsb0, 0x0 ;  /* 0x00008000000079c5 */ /* 0x000fe40000010000 */
[----:B------:R-:W-:-:S06]  /*a430*/  WARPGROUP.ARRIVE ;  /* 0x00000000000079c5 */ /* 0x000fcc0000000000 */
[----:B------:R-:W-:Y:S03]  /*a440*/  HGMMA.64x32x16.F32 R56, R24, gdesc[UR20].tnspB, R56, gsb0 ;  /* 0x4060001418387df0 */ /* 0x000fe60008000838 */
[----:B------:R-:W-:Y:S02]  /*a450*/  WARPGROUP.DEPBAR.LE gsb0, 0x0 ;  /* 0x00008000000079c5 */ /* 0x000fe40000010000 */
[----:B------:R-:W-:Y:S02]  /*a460*/  IADD3 R24, R28, 0x440, RZ ;  /* 0x000004401c187810 */ /* 0x000fe40007ffe0ff */
[----:B------:R-:W-:Y:S02]  /*a470*/  MOV R25, 0x80000020 ;  /* 0x8000002000197802 */ /* 0x000fe40000000f00 */
[----:B------:R-:W-:Y:S01]  /*a480*/  R2UR UR34, R24 ;  /* 0x00000000182272ca */ /* 0x000fe200000e0000 */
[----:B------:R-:W-:Y:S01]  /*a490*/  VIADD R24, R28, 0x640 ;  /* 0x000006401c187836 */ /* 0x000fe20000000000 */
[----:B------:R-:W-:-:S02]  /*a4a0*/  R2UR UR35, R25 ;  /* 0x00000000192372ca */ /* 0x000fc400000e0000 */
[----:B------:R-:W-:Y:S02]  /*a4b0*/  IADD3 R26, R28, 0x540, RZ ;  /* 0x000005401c1a7810 */ /* 0x000fe40007ffe0ff */
[----:B------:R-:W-:Y:S02]  /*a4c0*/  MOV R27, 0x80000020 ;  /* 0x80000020001b7802 */ /* 0x000fe40000000f00 */
[----:B------:R-:W-:Y:S02]  /*a4d0*/  MOV R25, 0x80000020 ;  /* 0x8000002000197802 */ /* 0x000fe40000000f00 */
[----:B------:R-:W-:Y:S02]  /*a4e0*/  R2UR UR26, R26 ;  /* 0x000000001a1a72ca */ /* 0x000fe400000e0000 */
[----:B------:R-:W-:Y:S02]  /*a4f0*/  R2UR UR27, R27 ;  /* 0x000000001b1b72ca */ /* 0x000fe400000e0000 */
[----:B------:R-:W-:-:S02]  /*a500*/  R2UR UR22, R24 ;  /* 0x00000000181672ca */ /* 0x000fc400000e0000 */
[----:B------:R-:W-:Y:S02]  /*a510*/  R2UR UR23, R25 ;  /* 0x00000000191772ca */ /* 0x000fe400000e0000 */
[----:B------:R-:W-:Y:S01]  /*a520*/  F2FP.F16.F32.PACK_AB R24, R40, R39 ;  /* 0x000000272818723e */ /* 0x000fe200000000ff */
[----:B------:R-:W-:Y:S01]  /*a530*/  FADD R39, R38, R39 ;  /* 0x0000002726277221 */ /* 0x000fe20000000000 */
[----:B------:R-:W-:Y:S01]  /*a540*/  F2FP.F16.F32.PACK_AB R25, R42, R29 ;  /* 0x0000001d2a19723e */ /* 0x000fe200000000ff */
[----:B------:R-:W-:Y:S01]  /*a550*/  FADD R29, R36, R29 ;  /* 0x0000001d241d7221 */ /* 0x000fe20000000000 */
[----:B------:R-:W-:Y:S01]  /*a560*/  F2FP.F16.F32.PACK_AB R26, R45, R44 ;  /* 0x0000002c2d1a723e */ /* 0x000fe200000000ff */
[----:B------:R-:W-:Y:S01]  /*a570*/  FADD R39, R39, R40 ;  /* 0x0000002827277221 */ /* 0x000fe20000000000 */
[----:B------:R-:W-:Y:S01]  /*a580*/  F2FP.F16.F32.PACK_AB R27, R53, R46 ;  /* 0x0000002e351b723e */ /* 0x000fe200000000ff */
[----:B------:R-:W-:Y:S02]  /*a590*/  FADD R29, R29, R42 ;  /* 0x0000002a1d1d7221 */ /* 0x000fe40000000000 */
[----:B------:R-:W-:Y:S01]  /*a5a0*/  FADD R44, R39, R44 ;  /* 0x0000002c272c7221 */ /* 0x000fe20000000000 */
[----:B------:R-:W-:Y:S01]  /*a5b0*/  WARPGROUP.ARRIVE ;  /* 0x00000000000079c5 */ /* 0x000fe20000000000 */
[----:B------:R-:W-:-:S02]  /*a5c0*/  FADD R46, R29, R46 ;  /* 0x0000002e1d2e7221 */ /* 0x000fc40000000000 */
[----:B------:R-:W-:Y:S02]  /*a5d0*/  FADD R45, R44, R45 ;  /* 0x0000002d2c2d7221 */ /* 0x000fe40000000000 */
[----:B------:R-:W-:Y:S01]  /*a5e0*/  FADD R46, R46, R53 ;  /* 0x000000352e2e7221 */ /* 0x000fe20000000000 */
[----:B------:R-:W-:Y:S01]  /*a5f0*/  HGMMA.64x32x16.F32 R152, R24, gdesc[UR8].tnspB, R152, gsb0 ;  /* 0x4060000818987df0 */ /* 0x000fe20008000898 */
[----:B------:R-:W-:Y:S02]  /*a600*/  R2UR UR10, R186 ;  /* 0x00000000ba0a72ca */ /* 0x000fe400000e0000 */
[----:B------:R-:W-:Y:S02]  /*a610*/  R2UR UR11, R187 ;  /* 0x00000000bb0b72ca */ /* 0x000fe400000e0000 */
[----:B------:R-:W-:Y:S02]  /*a620*/  IADD3 R186, R28, 0x280, RZ ;  /* 0x000002801cba7810 */ /* 0x000fe40007ffe0ff */
[----:B------:R-:W-:Y:S01]  /*a630*/  MOV R187, 0x80000020 ;  /* 0x8000002000bb7802 */ /* 0x000fe20000000f00 */
[----:B------:R-:W-:-:S02]  /*a640*/  WARPGROUP.DEPBAR.LE gsb0, 0x0 ;  /* 0x00008000000079c5 */ /* 0x000fc40000010000 */
[----:B------:R-:W-:-:S06]  /*a650*/  WARPGROUP.ARRIVE ;  /* 0x00000000000079c5 */ /* 0x000fcc0000000000 */
[----:B------:R-:W-:Y:S01]  /*a660*/  HGMMA.64x32x16.F32 R136, R24, gdesc[UR4].tnspB, R136, gsb0 ;  /* 0x4060000418887df0 */ /* 0x000fe20008000888 */
[----:B------:R-:W-:Y:S02]  /*a670*/  R2UR UR6, R188 ;  /* 0x00000000bc0672ca */ /* 0x000fe400000e0000 */
[----:B------:R-:W1:Y:S01]  /*a680*/  MUFU.EX2 R188, R185 ;  /* 0x000000b900bc7308 */ /* 0x000e620000000800 */
[----:B------:R-:W-:Y:S01]  /*a690*/  R2UR UR7, R189 ;  /* 0x00000000bd0772ca */ /* 0x000fe200000e0000 */
[----:B-1----:R-:W-:Y:S01]  /*a6a0*/  @!P3 FMUL R188, R188, R188 ;  /* 0x000000bcbcbcb220 */ /* 0x002fe20000400000 */
[----:B------:R-:W-:-:S13]  /*a6b0*/  FSETP.GEU.AND P3, PT, R52, -126, PT ;  /* 0xc2fc00003400780b */ /* 0x000fda0003f6e000 */
[----:B------:R-:W-:Y:S01]  /*a6c0*/  @!P3 FMUL R52, R52, 0.5 ;  /* 0x3f0000003434b820 */ /* 0x000fe20000400000 */
[----:B------:R-:W-:Y:S02]  /*a6d0*/  WARPGROUP.DEPBAR.LE gsb0, 0x0 ;  /* 0x00008000000079c5 */ /* 0x000fe40000010000 */
[----:B------:R-:W-:-:S06]  /*a6e0*/  WARPGROUP.ARRIVE ;  /* 0x00000000000079c5 */ /* 0x000fcc0000000000 */
[----:B------:R-:W-:Y:S01]  /*a6f0*/  HGMMA.64x32x16.F32 R120, R24, gdesc[UR16].tnspB, R120, gsb0 ;  /* 0x4060001018787df0 */ /* 0x000fe20008000878 */
[----:B------:R-:W-:Y:S02]  /*a700*/  R2UR UR18, R186 ;  /* 0x00000000ba1272ca */ /* 0x000fe400000e0000 */
[----:B------:R-:W-:Y:S01]  /*a710*/  R2UR UR19, R187 ;  /* 0x00000000bb1372ca */ /* 0x000fe200000e0000 */
[--C-:B------:R-:W-:Y:S01]  /*a720*/  FFMA R187, R51, UR30, -R30.reuse ;  /* 0x0000001e33bb7c23 */ /* 0x100fe2000800081e */
[----:B------:R-:W-:Y:S01]  /*a730*/  IMAD.MOV.U32 R51, RZ, RZ, -0x7fffffe0 ;  /* 0x80000020ff337424 */ /* 0x000fe200078e00ff */
[----:B------:R-:W1:Y:S01]  /*a740*/  MUFU.EX2 R186, R183 ;  /* 0x000000b700ba7308 */ /* 0x000e620000000800 */
[----:B------:R-:W-:Y:S02]  /*a750*/  FFMA R30, R55, UR30, -R30 ;  /* 0x0000001e371e7c23 */ /* 0x000fe4000800081e */
[----:B------:R-:W-:-:S13]  /*a760*/  FSETP.GEU.AND P2, PT, R187, -126, PT ;  /* 0xc2fc0000bb00780b */ /* 0x000fda0003f4e000 */
[----:B------:R-:W-:Y:S01]  /*a770*/  @!P2 FMUL R187, R187, 0.5 ;  /* 0x3f000000bbbba820 */ /* 0x000fe20000400000 */
[----:B-1----:R-:W-:Y:S01]  /*a780*/  @!P6 FMUL R186, R186, R186 ;  /* 0x000000bababae220 */ /* 0x002fe20000400000 */
[----:B------:R-:W-:-:S04]  /*a790*/  FSETP.GEU.AND P6, PT, R30, -126, PT ;  /* 0xc2fc00001e00780b */ /* 0x000fc80003fce000 */
[----:B------:R-:W1:Y:S09]  /*a7a0*/  MUFU.EX2 R187, R187 ;  /* 0x000000bb00bb7308 */ /* 0x000e720000000800 */
[----:B------:R-:W-:-:S06]  /*a7b0*/  @!P6 FMUL R30, R30, 0.5 ;  /* 0x3f0000001e1ee820 */ /* 0x000fcc0000400000 */
[----:B------:R-:W2:Y:S01]  /*a7c0*/  MUFU.EX2 R30, R30 ;  /* 0x0000001e001e7308 */ /* 0x000ea20000000800 */
[----:B-1----:R-:W-:Y:S01]  /*a7d0*/  @!P2 FMUL R187, R187, R187 ;  /* 0x000000bbbbbba220 */ /* 0x002fe20000400000 */
[----:B------:R-:W-:Y:S01]  /*a7e0*/  ISETP.NE.AND P2, PT, R4, 0x4, PT ;  /* 0x000000040400780c */ /* 0x000fe20003f45270 */
[----:B------:R-:W-:Y:S02]  /*a7f0*/  WARPGROUP.DEPBAR.LE gsb0, 0x0 ;  /* 0x00008000000079c5 */ /* 0x000fe40000010000 */
[----:B------:R-:W-:-:S06]  /*a800*/  WARPGROUP.ARRIVE ;  /* 0x00000000000079c5 */ /* 0x000fcc0000000000 */
[----:B------:R-:W-:Y:S01]  /*a810*/  HGMMA.64x32x16.F32 R104, R24, gdesc[UR52].tnspB, R104, gsb0 ;  /* 0x4060003418687df0 */ /* 0x000fe20008000868 */
[----:B--2---:R-:W-:Y:S02]  /*a820*/  @!P6 FMUL R30, R30, R30 ;  /* 0x0000001e1e1ee220 */ /* 0x004fe40000400000 */
[----:B------:R-:W-:Y:S02]  /*a830*/  WARPGROUP.DEPBAR.LE gsb0, 0x0 ;  /* 0x00008000000079c5 */ /* 0x000fe40000010000 */
[----:B------:R-:W-:-:S06]  /*a840*/  WARPGROUP.ARRIVE ;  /* 0x00000000000079c5 */ /* 0x000fcc0000000000 */
[----:B------:R-:W-:Y:S03]  /*a850*/  HGMMA.64x32x16.F32 R88, R24, gdesc[UR32].tnspB, R88, gsb0 ;  /* 0x4060002018587df0 */ /* 0x000fe60008000858 */
[----:B------:R-:W-:Y:S02]  /*a860*/  WARPGROUP.DEPBAR.LE gsb0, 0x0 ;  /* 0x00008000000079c5 */ /* 0x000fe40000010000 */
[----:B------:R-:W-:-:S06]  /*a870*/  WARPGROUP.ARRIVE ;  /* 0x00000000000079c5 */ /* 0x000fcc0000000000 */
[----:B------:R-:W-:Y:S03]  /*a880*/  HGMMA.64x32x16.F32 R72, R24, gdesc[UR24].tnspB, R72, gsb0 ;  /* 0x4060001818487df0 */ /* 0x000fe60008000848 */
[----:B------:R-:W-:Y:S02]  /*a890*/  WARPGROUP.DEPBAR.LE gsb0, 0x0 ;  /* 0x00008000000079c5 */ /* 0x000fe40000010000 */
[----:B------:R-:W-:-:S06]  /*a8a0*/  WARPGROUP.ARRIVE ;  /* 0x00000000000079c5 */ /* 0x000fcc0000000000 */
[----:B------:R-:W-:Y:S03]  /*a8b0*/  HGMMA.64x32x16.F32 R56, R24, gdesc[UR20].tnspB, R56, gsb0 ;  /* 0x4060001418387df0 */ /* 0x000fe60008000838 */
[----:B------:R-:W-:Y:S02]  /*a8c0*/  WARPGROUP.DEPBAR.LE gsb0, 0x0 ;  /* 0x00008000000079c5 */ /* 0x000fe40000010000 */
[C---:B------:R-:W-:Y:S01]  /*a8d0*/  VIADD R24, R28.reuse, 0x380 ;  /* 0x000003801c187836 */ /* 0x040fe20000000000 */
[----:B------:R-:W-:Y:S02]  /*a8e0*/  MOV R25, 0x80000020 ;  /* 0x8000002000197802 */ /* 0x000fe40000000f00 */
[----:B------:R-:W-:Y:S02]  /*a8f0*/  IADD3 R26, R28, 0x480, RZ ;  /* 0x000004801c1a7810 */ /* 0x000fe40007ffe0ff */
[----:B------:R-:W-:Y:S01]  /*a900*/  R2UR UR22, R24 ;  /* 0x00000000181672ca */ /* 0x000fe200000e0000 */
[----:B------:R-:W-:Y:S01]  /*a910*/  VIADD R24, R28, 0x580 ;  /* 0x000005801c187836 */ /* 0x000fe20000000000 */
[----:B------:R-:W-:-:S02]  /*a920*/  R2UR UR23, R25 ;  /* 0x00000000191772ca */ /* 0x000fc400000e0000 */
[----:B------:R-:W-:Y:S02]  /*a930*/  MOV R27, 0x80000020 ;  /* 0x80000020001b7802 */ /* 0x000fe40000000f00 */
[----:B------:R-:W-:Y:S02]  /*a940*/  MOV R25, 0x80000020 ;  /* 0x8000002000197802 */ /* 0x000fe40000000f00 */
[----:B------:R-:W-:Y:S02]  /*a950*/  R2UR UR26, R26 ;  /* 0x000000001a1a72ca */ /* 0x000fe400000e0000 */
[----:B------:R-:W-:Y:S02]  /*a960*/  R2UR UR27, R27 ;  /* 0x000000001b1b72ca */ /* 0x000fe400000e0000 */
[----:B------:R-:W-:Y:S02]  /*a970*/  R2UR UR34, R24 ;  /* 0x00000000182272ca */ /* 0x000fe400000e0000 */
[----:B------:R-:W-:-:S02]  /*a980*/  R2UR UR35, R25 ;  /* 0x00000000192372ca */ /* 0x000fc400000e0000 */
        /* <DEDUP_REMOVED lines=14> */
[----:B------:R-:W-:Y:S01]  /*aa70*/  R2UR UR10, R50 ;  /* 0x00000000320a72ca */ /* 0x000fe200000e0000 */
[----:B------:R-:W-:Y:S01]  /*aa80*/  FADD R192, R192, R191 ;  /* 0x000000bfc0c07221 */ /* 0x000fe20000000000 */
[----:B------:R-:W-:Y:S01]  /*aa90*/  R2UR UR11, R51 ;  /* 0x00000000330b72ca */ /* 0x000fe200000e0000 */
[----:B------:R-:W-:Y:S01]  /*aaa0*/  FADD R47, R47, R186 ;  /* 0x000000ba2f2f7221 */ /* 0x000fe20000000000 */
[----:B------:R-:W1:Y:S01]  /*aab0*/  MUFU.EX2 R51, R52 ;  /* 0x0000003400337308 */ /* 0x000e620000000800 */
[----:B------:R-:W-:Y:S02]  /*aac0*/  FADD R192, R192, R184 ;  /* 0x000000b8c0c07221 */ /* 0x000fe40000000000 */
[----:B------:R-:W-:-:S04]  /*aad0*/  FADD R47, R47, R187 ;  /* 0x000000bb2f2f7221 */ /* 0x000fc80000000000 */
[----:B------:R-:W-:-:S04]  /*aae0*/  FADD R47, R47, R54 ;  /* 0x000000362f2f7221 */ /* 0x000fc80000000000 */
[----:B------:R-:W-:Y:S01]  /*aaf0*/  FADD R172, R47, R30 ;  /* 0x0000001e2fac7221 */ /* 0x000fe20000000000 */
[----:B-1----:R-:W-:-:S04]  /*ab00*/  @!P3 FMUL R51, R51, R51 ;  /* 0x000000333333b220 */ /* 0x002fc80000400000 */
[----:B------:R-:W-:-:S04]  /*ab10*/  FADD R192, R192, R51 ;  /* 0x00000033c0c07221 */ /* 0x000fc80000000000 */
[----:B------:R-:W-:Y:S01]  /*ab20*/  FADD R173, R192, R180 ;  /* 0x000000b4c0ad7221 */ /* 0x000fe20000000000 */
        /* <DEDUP_REMOVED lines=14> */
[----:B------:R-:W-:Y:S01]  /*ac10*/  HGMMA.64x32x16.F32 R72, R24, gdesc[UR32].tnspB, R72, gsb0 ;  /* 0x4060002018487df0 */ /* 0x000fe20008000848 */
[----:B------:R-:W-:Y:S02]  /*ac20*/  R2UR UR34, R32 ;  /* 0x00000000202272ca */ /* 0x000fe400000e0000 */
[----:B------:R-:W-:Y:S01]  /*ac30*/  R2UR UR35, R33 ;  /* 0x00000000212372ca */ /* 0x000fe200000e0000 */
[----:B------:R-:W-:Y:S02]  /*ac40*/  WARPGROUP.DEPBAR.LE gsb0, 0x0 ;  /* 0x00008000000079c5 */ /* 0x000fe40000010000 */
[----:B------:R-:W-:-:S06]  /*ac50*/  WARPGROUP.ARRIVE ;  /* 0x00000000000079c5 */ /* 0x000fcc0000000000 */
[----:B------:R-:W-:Y:S03]  /*ac60*/  HGMMA.64x32x16.F32 R56, R24, gdesc[UR8].tnspB, R56, gsb0 ;  /* 0x4060000818387df0 */ /* 0x000fe60008000838 */
[----:B------:R-:W-:Y:S02]  /*ac70*/  WARPGROUP.DEPBAR.LE gsb0, 0x0 ;  /* 0x00008000000079c5 */ /* 0x000fe40000010000 */
[C---:B------:R-:W-:Y:S02]  /*ac80*/  IADD3 R24, R28.reuse, 0xc0, RZ ;  /* 0x000000c01c187810 */ /* 0x040fe40007ffe0ff */
[----:B------:R-:W-:Y:S02]  /*ac90*/  MOV R25, 0x80000020 ;  /* 0x8000002000197802 */ /* 0x000fe40000000f00 */
[----:B------:R-:W-:Y:S02]  /*aca0*/  IADD3 R26, R28, 0x1c0, RZ ;  /* 0x000001c01c1a7810 */ /* 0x000fe40007ffe0ff */
[----:B------:R-:W-:-:S02]  /*acb0*/  MOV R27, 0x80000020 ;  /* 0x80000020001b7802 */ /* 0x000fc40000000f00 */
[----:B------:R-:W-:Y:S01]  /*acc0*/  R2UR UR6, R24 ;  /* 0x00000000180672ca */ /* 0x000fe200000e0000 */
[----:B------:R-:W-:Y:S01]  /*acd0*/  VIADD R24, R28, 0x2c0 ;  /* 0x000002c01c187836 */ /* 0x000fe20000000000 */
[----:B------:R-:W-:Y:S02]  /*ace0*/  R2UR UR7, R25 ;  /* 0x00000000190772ca */ /* 0x000fe400000e0000 */
[----:B------:R-:W-:Y:S02]  /*acf0*/  R2UR UR10, R26 ;  /* 0x000000001a0a72ca */ /* 0x000fe400000e0000 */
[----:B------:R-:W-:Y:S02]  /*ad00*/  R2UR UR11, R27 ;  /* 0x000000001b0b72ca */ /* 0x000fe400000e0000 */
[----:B------:R-:W-:Y:S02]  /*ad10*/  MOV R25, 0x80000020 ;  /* 0x8000002000197802 */ /* 0x000fe40000000f00 */
[----:B------:R-:W-:-:S02]  /*ad20*/  IADD3 R26, R28, 0x3c0, RZ ;  /* 0x000003c01c1a7810 */ /* 0x000fc40007ffe0ff */
[----:B------:R-:W-:Y:S02]  /*ad30*/  MOV R27, 0x80000020 ;  /* 0x80000020001b7802 */ /* 0x000fe40000000f00 */
[----:B------:R-:W-:Y:S01]  /*ad40*/  R2UR UR18, R24 ;  /* 0x00000000181272ca */ /* 0x000fe200000e0000 */
[----:B------:R-:W-:Y:S01]  /*ad50*/  VIADD R24, R28, 0x4c0 ;  /* 0x000004c01c187836 */ /* 0x000fe20000000000 */
[----:B------:R-:W-:Y:S01]  /*ad60*/  R2UR UR19, R25 ;  /* 0x00000000191372ca */ /* 0x000fe200000e0000 */
[----:B------:R-:W-:Y:S01]  /*ad70*/  IMAD.MOV.U32 R25, RZ, RZ, -0x7fffffe0 ;  /* 0x80000020ff197424 */ /* 0x000fe200078e00ff */
[----:B------:R-:W-:Y:S02]  /*ad80*/  R2UR UR22, R26 ;  /* 0x000000001a1672ca */ /* 0x000fe400000e0000 */
[----:B------:R-:W-:Y:S02]  /*ad90*/  R2UR UR23, R27 ;  /* 0x000000001b1772ca */ /* 0x000fe400000e0000 */
[----:B------:R-:W-:-:S02]  /*ada0*/  IADD3 R26, R28, 0x6c0, RZ ;  /* 0x000006c01c1a7810 */ /* 0x000fc40007ffe0ff */
[----:B------:R-:W-:Y:S02]  /*adb0*/  MOV R27, 0x80000020 ;  /* 0x80000020001b7802 */ /* 0x000fe40000000f00 */
[----:B------:R-:W-:Y:S02]  /*adc0*/  R2UR UR26, R24 ;  /* 0x00000000181a72ca */ /* 0x000fe400000e0000 */
[----:B------:R-:W-:Y:S02]  /*add0*/  R2UR UR27, R25 ;  /* 0x00000000191b72ca */ /* 0x000fe400000e0000 */
[----:B------:R-:W-:Y:S02]  /*ade0*/  R2UR UR42, R26 ;  /* 0x000000001a2a72ca */ /* 0x000fe400000e0000 */
[----:B------:R-:W-:Y:S02]  /*adf0*/  R2UR UR43, R27 ;  /* 0x000000001b2b72ca */ /* 0x000fe400000e0000 */
[----:B------:R-:W-:-:S02]  /*ae00*/  F2FP.F16.F32.PACK_AB R24, R184, R191 ;  /* 0x000000bfb818723e */ /* 0x000fc400000000ff */
[----:B------:R-:W-:Y:S02]  /*ae10*/  F2FP.F16.F32.PACK_AB R25, R187, R186 ;  /* 0x000000babb19723e */ /* 0x000fe400000000ff */
[----:B------:R-:W-:Y:S02]  /*ae20*/  F2FP.F16.F32.PACK_AB R26, R180, R51 ;  /* 0x00000033b41a723e */ /* 0x000fe400000000ff */
[----:B------:R-:W-:-:S04]  /*ae30*/  F2FP.F16.F32.PACK_AB R27, R30, R54 ;  /* 0x000000361e1b723e */ /* 0x000fc800000000ff */
        /* <DEDUP_REMOVED lines=21> */
[----:B------:R-:W-:-:S05]  /*af90*/  SEL R24, R4, RZ, P2 ;  /* 0x000000ff04187207 */ /* 0x000fca0001000000 */
[----:B------:R-:W-:-:S05]  /*afa0*/  IMAD R4, R24, 0x8, R171 ;  /* 0x0000000818047824 */ /* 0x000fca00078e02ab */
[----:B------:R-:W-:-:S04]  /*afb0*/  PRMT R4, RZ, 0x654, R4 ;  /* 0x00000654ff047816 */ /* 0x000fc80000000004 */
[----:B------:R1:W-:Y:S01]  /*afc0*/  SYNCS.ARRIVE.TRANS64.RED.A1T0 RZ, [R4+URZ], RZ ;  /* 0x000000ff04ff79a7 */ /* 0x0003e2000810043f */
[----:B------:R-:W-:Y:S05]  /*afd0*/  @P1 BRA `(.L_x_45) ;  /* 0x00000004000c1947 */ /* 0x000fea0003800000 */
[----:B------:R-:W-:Y:S01]  /*afe0*/  ISETP.LT.OR P1, PT, R0, 0x1, !P0 ;  /* 0x000000010000780c */ /* 0x000fe20004721670 */
[----:B------:R-:W-:-:S12]  /*aff0*/  BSSY B0, `(.L_x_46) ;  /* 0x0000040000007945 */ /* 0x000fd80003800000 */
[----:B------:R-:W-:Y:S05]  /*b000*/  @P1 BRA `(.L_x_47) ;  /* 0x0000000000f81947 */ /* 0x000fea0003800000 */
[----:B-1----:R-:W-:Y:S02]  /*b010*/  LEA R4, R3, R16, 0x3 ;  /* 0x0000001003047211 */ /* 0x002fe400078e18ff */
[----:B------:R-:W-:Y:S02]  /*b020*/  SHF.L.U32 R25, R2, 0x1f, RZ ;  /* 0x0000001f02197819 */ /* 0x000fe400000006ff */
[----:B------:R-:W-:Y:S02]  /*b030*/  ISETP.NE.AND P2, PT, R5, RZ, PT ;  /* 0x000000ff0500720c */ /* 0x000fe40003f45270 */
[----:B------:R-:W1:Y:S02]  /*b040*/  SYNCS.PHASECHK.TRANS64.TRYWAIT P1, [R4+URZ+0x23020], R25 ;  /* 0x02302019040075a7 */ /* 0x000e64000802017f */
[----:B-1----:R-:W-:Y:S09]  /*b050*/  @!P1 BRA `(.L_x_48) ;  /* 0x00000030002c9947 */ /* 0x002ff20003800000 */
.L_x_97:
[----:B------:R-:W-:Y:S05]  /*b060*/  @P2 BRA `(.L_x_49) ;  /* 0x0000000000142947 */ /* 0x000fea0003800000 */
[----:B------:R-:W-:Y:S02]  /*b070*/  ISETP.NE.AND P1, PT, R190, RZ, PT ;  /* 0x000000ffbe00720c */ /* 0x000fe40003f25270 */
[----:B-1----:R-:W-:-:S04]  /*b080*/  MOV R25, 0x7000 ;  /* 0x0000700000197802 */ /* 0x002fc80000000f00 */
[----:B------:R2:W-:Y:S07]  /*b090*/  SYNCS.ARRIVE.TRANS64 RZ, [R4+URZ+0x23000], R25 ;  /* 0x0230001904ff79a7 */ /* 0x0005ee000800003f */
[----:B------:R-:W-:Y:S05]  /*b0a0*/  @!P1 BRA `(.L_x_49) ;  /* 0x0000000000049947 */ /* 0x000fea0003800000 */
[----:B------:R-:W-:Y:S01]  /*b0b0*/  BPT.TRAP 0x1 ;  /* 0x000000040000795c */ /* 0x000fe20000300000 */
.L_x_49:
[----:B-12---:R-:W-:Y:S01]  /*b0c0*/  IMAD R25, R3, 0x7000, R16 ;  /* 0x0000700003197824 */ /* 0x006fe200078e0210 */
[----:B------:R-:W-:Y:S01]  /*b0d0*/  R2UR UR33, R4 ;  /* 0x00000000042172ca */ /* 0x000fe200000e0000 */
[----:B------:R-:W-:Y:S01]  /*b0e0*/  ULDC.64 UR6, c[0x0][0x198] ;  /* 0x0000660000067ab9 */ /* 0x000fe20000000a00 */
[C---:B------:R-:W-:Y:S01]  /*b0f0*/  R2UR UR35, R6.reuse ;  /* 0x00000000062372ca */ /* 0x040fe200000e0000 */
        /* <DEDUP_REMOVED lines=11> */
[C---:B------:R-:W-:Y:S01]  /*b1b0*/  ISETP.NE.AND P1, PT, R3.reuse, 0x4, PT ;  /* 0x000000040300780c */ /* 0x040fe20003f25270 */
[----:B------:R-:W-:Y:S01]  /*b1c0*/  USHF.L.U32 UR35, UR35, 0x6, URZ ;  /* 0x0000000623237899 */ /* 0x000fe2000800063f */
[----:B------:R-:W-:Y:S01]  /*b1d0*/  VIADD R6, R6, 0x1 ;  /* 0x0000000106067836 */ /* 0x000fe20000000000 */
        /* <DEDUP_REMOVED lines=33> */
.L_x_47:
[----:B------:R-:W-:Y:S05]  /*b3f0*/  BSYNC B0 ;  /* 0x0000000000007941 */ /* 0x000fea0003800000 */
.L_x_46:
[----:B------:R-:W-:-:S07]  /*b400*/  IADD3 R0, R0, -0x1, RZ ;  /* 0xffffffff00007810 */ /* 0x000fce0007ffe0ff */
.L_x_45:
[C---:B------:R-:W-:Y:S01]  /*b410*/  ISETP.GT.AND P3, PT, R177.reuse, 0x1, PT ;  /* 0x00000001b100780c */ /* 0x040fe20003f64270 */
[----:B------:R-:W-:Y:S01]  /*b420*/  VIADD R177, R177, 0xffffffff ;  /* 0xffffffffb1b17836 */ /* 0x000fe20000000000 */
[----:B------:R-:W-:Y:S02]  /*b430*/  IADD3 R179, R179, 0x1, RZ ;  /* 0x00000001b3b37810 */ /* 0x000fe40007ffe0ff */
[----:B-1----:R-:W-:Y:S02]  /*b440*/  IADD3 R4, R24, 0x1, RZ ;  /* 0x0000000118047810 */ /* 0x002fe40007ffe0ff */
[----:B------:R-:W-:Y:S02]  /*b450*/  ISETP.NE.AND P1, PT, R179, 0x4, PT ;  /* 0x00000004b300780c */ /* 0x000fe40003f25270 */
[----:B------:R-:W-:Y:S02]  /*b460*/  ISETP.NE.AND P2, PT, R4, 0x4, PT ;  /* 0x000000040400780c */ /* 0x000fe40003f45270 */
[----:B------:R-:W-:-:S02]  /*b470*/  SEL R25, RZ, 0x1, P1 ;  /* 0x00000001ff197807 */ /* 0x000fc40000800000 */
[----:B------:R-:W-:Y:S02]  /*b480*/  IADD3 R170, R170, 0x40, RZ ;  /* 0x00000040aaaa7810 */ /* 0x000fe40007ffe0ff */
[----:B------:R-:W-:Y:S02]  /*b490*/  LOP3.LUT R174, R174, R25, RZ, 0x3c, !PT ;  /* 0x00000019aeae7212 */ /* 0x000fe400078e3cff */
[----:B------:R-:W-:Y:S02]  /*b4a0*/  MOV R180, R175 ;  /* 0x000000af00b47202 */ /* 0x000fe40000000f00 */
[----:B------:R-:W-:Y:S02]  /*b4b0*/  MOV R178, R176 ;  /* 0x000000b000b27202 */ /* 0x000fe40000000f00 */
[----:B------:R-:W-:Y:S02]  /*b4c0*/  SEL R179, R179, RZ, P1 ;  /* 0x000000ffb3b37207 */ /* 0x000fe40000800000 */
[----:B------:R-:W-:Y:S01]  /*b4d0*/  SEL R4, R4, RZ, P2 ;  /* 0x000000ff04047207 */ /* 0x000fe20001000000 */
[----:B------:R-:W-:Y:S06]  /*b4e0*/  @P3 BRA `(.L_x_50) ;  /* 0xffffffc4006c3947 */ /* 0x000fec000383ffff */
.L_x_37:
[----:B------:R-:W-:Y:S05]  /*b4f0*/  WARPSYNC.ALL ;  /* 0x0000000000007948 */ /* 0x000fea0003800000 */
[----:B------:R-:W2:Y:S01]  /*b500*/  SHFL.BFLY PT, R0, R173, 0x1, 0x1f ;  /* 0x0c201f00ad007f89 */ /* 0x000ea200000e0000 */
[----:B------:R-:W-:Y:S01]  /*b510*/  BSSY B0, `(.L_x_51) ;  /* 0x0000024000007945 */ /* 0x000fe20003800000 */
[----:B------:R-:W-:Y:S01]  /*b520*/  IMAD.MOV.U32 R4, RZ, RZ, 0x7f800000 ;  /* 0x7f800000ff047424 */ /* 0x000fe200078e00ff */
[----:B-1----:R-:W-:Y:S01]  /*b530*/  MOV R24, 0x3f800000 ;  /* 0x3f80000000187802 */ /* 0x002fe20000000f00 */
[----:B------:R-:W1:Y:S01]  /*b540*/  SHFL.BFLY PT, R3, R172, 0x1, 0x1f ;  /* 0x0c201f00ac037f89 */ /* 0x000e6200000e0000 */
[----:B------:R-:W-:Y:S01]  /*b550*/  MOV R2, 0x3f800000 ;  /* 0x3f80000000027802 */ /* 0x000fe20000000f00 */
[----:B--2---:R-:W-:Y:S01]  /*b560*/  FADD R0, R0, R173 ;  /* 0x000000ad00007221 */ /* 0x004fe20000000000 */
[----:B-1----:R-:W-:-:S04]  /*b570*/  FADD R30, R3, R172 ;  /* 0x000000ac031e7221 */ /* 0x002fc80000000000 */
[----:B------:R-:W1:Y:S04]  /*b580*/  SHFL.BFLY PT, R5, R0, 0x2, 0x1f ;  /* 0x0c401f0000057f89 */ /* 0x000e6800000e0000 */
[----:B------:R-:W2:Y:S01]  /*b590*/  SHFL.BFLY PT, R31, R30, 0x2, 0x1f ;  /* 0x0c401f001e1f7f89 */ /* 0x000ea200000e0000 */
[C---:B-1----:R-:W-:Y:S01]  /*b5a0*/  FSETP.NE.AND P0, PT, R0.reuse, -R5, PT ;  /* 0x800000050000720b */ /* 0x042fe20003f05000 */
[----:B------:R-:W-:Y:S01]  /*b5b0*/  FADD R6, R0, R5 ;  /* 0x0000000500067221 */ /* 0x000fe20000000000 */
[----:B------:R-:W-:Y:S01]  /*b5c0*/  MOV R5, 0x7f800000 ;  /* 0x7f80000000057802 */ /* 0x000fe20000000f00 */
[----:B--2---:R-:W-:-:S10]  /*b5d0*/  FADD R7, R30, R31 ;  /* 0x0000001f1e077221 */ /* 0x004fd40000000000 */
[----:B------:R-:W-:Y:S05]  /*b5e0*/  @!P0 BRA `(.L_x_52) ;  /* 0x0000000000588947 */ /* 0x000fea0003800000 */
[----:B------:R-:W-:Y:S01]  /*b5f0*/  VIADD R0, R6, 0x1800000 ;  /* 0x0180000006007836 */ /* 0x000fe20000000000 */
[----:B------:R-:W-:Y:S04]  /*b600*/  BSSY B1, `(.L_x_53) ;  /* 0x000000d000017945 */ /* 0x000fe80003800000 */
[----:B------:R-:W-:-:S04]  /*b610*/  LOP3.LUT R0, R0, 0x7f800000, RZ, 0xc0, !PT ;  /* 0x7f80000000007812 */ /* 0x000fc800078ec0ff */
[----:B------:R-:W-:-:S13]  /*b620*/  ISETP.GT.U32.AND P0, PT, R0, 0x1ffffff, PT ;  /* 0x01ffffff0000780c */ /* 0x000fda0003f04070 */
[----:B------:R-:W-:Y:S05]  /*b630*/  @P0 BRA `(.L_x_54) ;  /* 0x0000000000140947 */ /* 0x000fea0003800000 */
[----:B------:R-:W-:Y:S02]  /*b640*/  MOV R2, R6 ;  /* 0x0000000600027202 */ /* 0x000fe40000000f00 */
[----:B------:R-:W-:-:S07]  /*b650*/  MOV R29, 0xb670 ;  /* 0x0000b670001d7802 */ /* 0x000fce0000000f00 */
[----:B------:R-:W-:Y:S05]  /*b660*/  CALL.REL.NOINC `($__internal_0_$__cuda_sm20_rcp_rn_f32_slowpath) ;  /* 0x0000002800bc7944 */ /* 0x000fea0003c00000 */
[----:B------:R-:W-:Y:S01]  /*b670*/  MOV R2, R0 ;  /* 0x0000000000027202 */ /* 0x000fe20000000f00 */
[----:B------:R-:W-:Y:S06]  /*b680*/  BRA `(.L_x_55) ;  /* 0x0000000000107947 */ /* 0x000fec0003800000 */
.L_x_54:
[----:B------:R-:W1:Y:S02]  /*b690*/  MUFU.RCP R3, R6 ;  /* 0x0000000600037308 */ /* 0x000e640000001000 */
[----:B-1----:R-:W-:-:S04]  /*b6a0*/  FFMA R0, R6, R3, -1 ;  /* 0xbf80000006007423 */ /* 0x002fc80000000003 */
[----:B------:R-:W-:-:S04]  /*b6b0*/  FADD.FTZ R0, -R0, -RZ ;  /* 0x800000ff00007221 */ /* 0x000fc80000010100 */
[----:B------:R-:W-:-:S07]  /*b6c0*/  FFMA R2, R3, R0, R3 ;  /* 0x0000000003027223 */ /* 0x000fce0000000003 */
.L_x_55:
[----:B------:R-:W-:Y:S05]  /*b6d0*/  BSYNC B1 ;  /* 0x0000000000017941 */ /* 0x000fea0003800000 */
.L_x_53:
[----:B------:R-:W-:Y:S01]  /*b6e0*/  FSETP.GEU.AND P0, PT, |R6|, 1.175494350822287508e-38, PT ;  /* 0x008000000600780b */ /* 0x000fe20003f0e200 */
[----:B------:R-:W-:-:S12]  /*b6f0*/  ULDC UR6, c[0x0][0x600] ;  /* 0x0001800000067ab9 */ /* 0x000fd80000000800 */
[----:B------:R-:W-:-:S04]  /*b700*/  @!P0 FMUL R6, R6, 16777216 ;  /* 0x4b80000006068820 */ /* 0x000fc80000400000 */
[----:B------:R-:W1:Y:S02]  /*b710*/  MUFU.LG2 R0, R6 ;  /* 0x0000000600007308 */ /* 0x000e640000000c00 */
[----:B-1----:R-:W-:-:S04]  /*b720*/  @!P0 FADD R0, R0, -24 ;  /* 0xc1c0000000008421 */ /* 0x002fc80000000000 */
[----:B------:R-:W-:-:S04]  /*b730*/  FMUL R0, R0, 0.69314718246459960938 ;  /* 0x3f31721800007820 */ /* 0x000fc80000400000 */
[----:B------:R-:W-:-:S07]  /*b740*/  FFMA R5, R175, UR6, R0 ;  /* 0x00000006af057c23 */ /* 0x000fce0008000000 */
.L_x_52:
[----:B------:R-:W-:Y:S05]  /*b750*/  BSYNC B0 ;  /* 0x0000000000007941 */ /* 0x000fea0003800000 */
.L_x_51:
[----:B------:R-:W-:Y:S01]  /*b760*/  FSETP.NE.AND P0, PT, R30, -R31, PT ;  /* 0x8000001f1e00720b */ /* 0x000fe20003f05000 */
[----:B------:R-:W-:Y:S01]  /*b770*/  ULDC UR4, c[0x0][0x608] ;  /* 0x0001820000047ab9 */ /* 0x000fe20000000800 */
[----:B------:R-:W-:Y:S01]  /*b780*/  BSSY B0, `(.L_x_56) ;  /* 0x0000051000007945 */ /* 0x000fe20003800000 */
[----:B------:R-:W-:-:S04]  /*b790*/  FMUL R2, R2, UR4 ;  /* 0x0000000402027c20 */ /* 0x000fc80008400000 */
        /* <DEDUP_REMOVED lines=56> */
[----:B------:R-:W-:Y:S06]  /*bb20*/  @!P0 BRA `(.L_x_57) ;  /* 0x0000000000588947 */ /* 0x000fec0003800000 */
[----:B------:R-:W-:Y:S01]  /*bb30*/  IADD3 R0, R7, 0x1800000, RZ ;  /* 0x0180000007007810 */ /* 0x000fe20007ffe0ff */
[----:B------:R-:W-:Y:S03]  /*bb40*/  BSSY B1, `(.L_x_58) ;  /* 0x000000d000017945 */ /* 0x000fe60003800000 */
[----:B------:R-:W-:-:S04]  /*bb50*/  LOP3.LUT R0, R0, 0x7f800000, RZ, 0xc0, !PT ;  /* 0x7f80000000007812 */ /* 0x000fc800078ec0ff */
[----:B------:R-:W-:-:S13]  /*bb60*/  ISETP.GT.U32.AND P0, PT, R0, 0x1ffffff, PT ;  /* 0x01ffffff0000780c */ /* 0x000fda0003f04070 */
[----:B------:R-:W-:Y:S05]  /*bb70*/  @P0 BRA `(.L_x_59) ;  /* 0x0000000000140947 */ /* 0x000fea0003800000 */
[----:B------:R-:W-:Y:S01]  /*bb80*/  IMAD.MOV.U32 R2, RZ, RZ, R7 ;  /* 0x000000ffff027224 */ /* 0x000fe200078e0007 */
[----:B------:R-:W-:-:S07]  /*bb90*/  MOV R29, 0xbbb0 ;  /* 0x0000bbb0001d7802 */ /* 0x000fce0000000f00 */
[----:B------:R-:W-:Y:S05]  /*bba0*/  CALL.REL.NOINC `($__internal_0_$__cuda_sm20_rcp_rn_f32_slowpath) ;  /* 0x00000024006c7944 */ /* 0x000fea0003c00000 */
[----:B------:R-:W-:Y:S01]  /*bbb0*/  MOV R24, R0 ;  /* 0x0000000000187202 */ /* 0x000fe20000000f00 */
[----:B------:R-:W-:Y:S06]  /*bbc0*/  BRA `(.L_x_60) ;  /* 0x0000000000107947 */ /* 0x000fec0003800000 */
.L_x_59:
[----:B------:R-:W1:Y:S02]  /*bbd0*/  MUFU.RCP R24, R7 ;  /* 0x0000000700187308 */ /* 0x000e640000001000 */
[----:B-1----:R-:W-:-:S04]  /*bbe0*/  FFMA R0, R7, R24, -1 ;  /* 0xbf80000007007423 */ /* 0x002fc80000000018 */
[----:B------:R-:W-:-:S04]  /*bbf0*/  FADD.FTZ R3, -R0, -RZ ;  /* 0x800000ff00037221 */ /* 0x000fc80000010100 */
[----:B------:R-:W-:-:S07]  /*bc00*/  FFMA R24, R24, R3, R24 ;  /* 0x0000000318187223 */ /* 0x000fce0000000018 */
.L_x_60:
[----:B------:R-:W-:Y:S05]  /*bc10*/  BSYNC B1 ;  /* 0x0000000000017941 */ /* 0x000fea0003800000 */
.L_x_58:
[----:B------:R-:W-:Y:S01]  /*bc20*/  FSETP.GEU.AND P0, PT, |R7|, 1.175494350822287508e-38, PT ;  /* 0x008000000700780b */ /* 0x000fe20003f0e200 */
[----:B------:R-:W-:-:S12]  /*bc30*/  ULDC UR4, c[0x0][0x600] ;  /* 0x0001800000047ab9 */ /* 0x000fd80000000800 */
[----:B------:R-:W-:-:S04]  /*bc40*/  @!P0 FMUL R7, R7, 16777216 ;  /* 0x4b80000007078820 */ /* 0x000fc80000400000 */
[----:B------:R-:W1:Y:S02]  /*bc50*/  MUFU.LG2 R0, R7 ;  /* 0x0000000700007308 */ /* 0x000e640000000c00 */
[----:B-1----:R-:W-:-:S04]  /*bc60*/  @!P0 FADD R0, R0, -24 ;  /* 0xc1c0000000008421 */ /* 0x002fc80000000000 */
[----:B------:R-:W-:-:S04]  /*bc70*/  FMUL R3, R0, 0.69314718246459960938 ;  /* 0x3f31721800037820 */ /* 0x000fc80000400000 */
[----:B------:R-:W-:-:S07]  /*bc80*/  FFMA R4, R176, UR4, R3 ;  /* 0x00000004b0047c23 */ /* 0x000fce0008000003 */
.L_x_57:
[----:B------:R-:W-:Y:S05]  /*bc90*/  BSYNC B0 ;  /* 0x0000000000007941 */ /* 0x000fea0003800000 */
.L_x_56:
[C---:B------:R-:W-:Y:S01]  /*bca0*/  LOP3.LUT P0, RZ, R17.reuse, 0x3, RZ, 0xc0, !PT ;  /* 0x0000000311ff7812 */ /* 0x040fe2000780c0ff */
[----:B------:R-:W-:Y:S01]  /*bcb0*/  ULDC UR4, c[0x0][0x608] ;  /* 0x0001820000047ab9 */ /* 0x000fe20000000800 */
[----:B------:R-:W-:Y:S01]  /*bcc0*/  LOP3.LUT R23, R17, 0x7f, RZ, 0xc0, !PT ;  /* 0x0000007f11177812 */ /* 0x000fe200078ec0ff */
[----:B------:R-:W-:Y:S01]  /*bcd0*/  FMUL R0, R24, UR4 ;  /* 0x0000000418007c20 */ /* 0x000fe20008400000 */
[----:B------:R-:W-:Y:S01]  /*bce0*/  ULDC.64 UR8, c[0x0][0x208] ;  /* 0x0000820000087ab9 */ /* 0x000fe20000000a00 */
[----:B------:R-:W-:Y:S01]  /*bcf0*/  BSSY B0, `(.L_x_61) ;  /* 0x0000040000007945 */ /* 0x000fe20003800000 */
[----:B------:R-:W-:Y:S01]  /*bd00*/  SHF.R.U32.HI R25, RZ, 0x5, R23 ;  /* 0x00000005ff197819 */ /* 0x000fe20000011617 */
        /* <DEDUP_REMOVED lines=40> */
[----:B------:R-:W-:Y:S06]  /*bf90*/  @P0 BRA `(.L_x_62) ;  /* 0x0000000000540947 */ /* 0x000fec0003800000 */
[----:B------:R-:W1:Y:S01]  /*bfa0*/  S2UR UR4, SR_CTAID.X ;  /* 0x00000000000479c3 */ /* 0x000e620000002500 */
[----:B------:R-:W-:Y:S02]  /*bfb0*/  SHF.R.U32.HI R2, RZ, 0x2, R17 ;  /* 0x00000002ff027819 */ /* 0x000fe40000011611 */
[----:B------:R-:W-:Y:S02]  /*bfc0*/  SHF.L.U32 R3, R25, 0x4, RZ ;  /* 0x0000000419037819 */ /* 0x000fe400000006ff */
[----:B------:R-:W-:-:S04]  /*bfd0*/  LOP3.LUT R2, R2, 0x7, RZ, 0xc0, !PT ;  /* 0x0000000702027812 */ /* 0x000fc800078ec0ff */
[----:B------:R-:W-:Y:S01]  /*bfe0*/  LOP3.LUT R2, R3, 0xfffffff0, R2, 0xe2, !PT ;  /* 0xfffffff003027812 */ /* 0x000fe200078ee202 */
[----:B-1----:R-:W-:-:S03]  /*bff0*/  USHF.L.U32 UR6, UR4, 0x6, URZ ;  /* 0x0000000604067899 */ /* 0x002fc6000800063f */
[----:B------:R-:W-:Y:S02]  /*c000*/  ULDC.64 UR4, c[0x0][0x688] ;  /* 0x0001a20000047ab9 */ /* 0x000fe40000000a00 */
[----:B------:R-:W-:Y:S02]  /*c010*/  UIMAD UR4, UR36, UR4, UR6 ;  /* 0x00000004240472a4 */ /* 0x000fe4000f8e0206 */
[----:B------:R-:W-:Y:S02]  /*c020*/  LOP3.LUT R6, R2, UR6, RZ, 0xfc, !PT ;  /* 0x0000000602067c12 */ /* 0x000fe4000f8efcff */
[----:B------:R-:W-:Y:S02]  /*c030*/  UIMAD UR4, UR37, UR5, UR4 ;  /* 0x00000005250472a4 */ /* 0x000fe4000f8e0204 */
[C---:B------:R-:W-:Y:S01]  /*c040*/  IADD3 R7, R6.reuse, 0x8, RZ ;  /* 0x0000000806077810 */ /* 0x040fe20007ffe0ff */
[----:B------:R-:W-:Y:S02]  /*c050*/  ULDC UR5, c[0x0][0x288] ;  /* 0x0000a20000057ab9 */ /* 0x000fe40000000800 */
[----:B------:R-:W-:-:S02]  /*c060*/  ISETP.GE.U32.AND P0, PT, R6, UR5, PT ;  /* 0x0000000506007c0c */ /* 0x000fc4000bf06070 */
[----:B------:R-:W-:Y:S02]  /*c070*/  IADD3 R3, P2, R2, UR4, RZ ;  /* 0x0000000402037c10 */ /* 0x000fe4000ff5e0ff */
[----:B------:R-:W-:Y:S01]  /*c080*/  ISETP.GE.U32.AND P1, PT, R7, UR5, PT ;  /* 0x0000000507007c0c */ /* 0x000fe2000bf26070 */
[----:B------:R-:W-:Y:S02]  /*c090*/  ULDC.64 UR4, c[0x0][0x680] ;  /* 0x0001a00000047ab9 */ /* 0x000fe40000000a00 */
[----:B------:R-:W-:Y:S01]  /*c0a0*/  IMAD.X R6, RZ, RZ, RZ, P2 ;  /* 0x000000ffff067224 */ /* 0x000fe200010e06ff */
[----:B------:R-:W-:-:S04]  /*c0b0*/  LEA R2, P2, R3, UR4, 0x2 ;  /* 0x0000000403027c11 */ /* 0x000fc8000f8410ff */
[----:B------:R-:W-:-:S05]  /*c0c0*/  LEA.HI.X R3, R3, UR5, R6, 0x2, P2 ;  /* 0x0000000503037c11 */ /* 0x000fca00090f1406 */
[----:B------:R1:W-:Y:S04]  /*c0d0*/  @!P0 STG.E desc[UR8][R2.64], R5 ;  /* 0x0000000502008986 */ /* 0x0003e8000c101908 */
[----:B------:R1:W-:Y:S02]  /*c0e0*/  @!P1 STG.E desc[UR8][R2.64+0x20], R4 ;  /* 0x0000200402009986 */ /* 0x0003e4000c101908 */
.L_x_62:
[----:B------:R-:W-:Y:S05]  /*c0f0*/  BSYNC B0 ;  /* 0x0000000000007941 */ /* 0x000fea0003800000 */
.L_x_61:
[----:B------:R-:W-:Y:S01]  /*c100*/  ULDC.64 UR4, c[0x0][0x730] ;  /* 0x0001cc0000047ab9 */ /* 0x000fe20000000a00 */
[-C--:B------:R-:W-:Y:S01]  /*c110*/  FMUL R74, R74, R0.reuse ;  /* 0x000000004a4a7220 */ /* 0x080fe20000400000 */
[----:B------:R-:W-:Y:S01]  /*c120*/  ISETP.NE.U32.AND P0, PT, RZ, UR4, PT ;  /* 0x00000004ff007c0c */ /* 0x000fe2000bf05070 */
[-C--:B------:R-:W-:Y:S01]  /*c130*/  FMUL R38, R75, R0.reuse ;  /* 0x000000004b267220 */ /* 0x080fe20000400000 */
[-C--:B------:R-:W-:Y:S01]  /*c140*/  FMUL R78, R78, R0.reuse ;  /* 0x000000004e4e7220 */ /* 0x080fe20000400000 */
[-C--:B------:R-:W-:Y:S01]  /*c150*/  FMUL R36, R79, R0.reuse ;  /* 0x000000004f247220 */ /* 0x080fe20000400000 */
[----:B------:R-:W-:Y:S01]  /*c160*/  ISETP.NE.AND.EX P0, PT, RZ, UR5, PT, P0 ;  /* 0x00000005ff007c0c */ /* 0x000fe2000bf05300 */
        /* <DEDUP_REMOVED lines=13> */
[----:B------:R-:W-:Y:S02]  /*c240*/  ULDC.64 UR4, c[0x0][0x728] ;  /* 0x0001ca0000047ab9 */ /* 0x000fe40000000a00 */
[----:B------:R-:W-:-:S04]  /*c250*/  ISETP.NE.U32.AND P0, PT, RZ, UR4, PT ;  /* 0x00000004ff007c0c */ /* 0x000fc8000bf05070 */
[----:B------:R-:W-:-:S13]  /*c260*/  ISETP.NE.AND.EX P0, PT, RZ, UR5, PT, P0 ;  /* 0x00000005ff007c0c */ /* 0x000fda000bf05300 */
[----:B------:R-:W-:Y:S05]  /*c270*/  @!P0 BRA `(.L_x_64) ;  /* 0x00000000000c8947 */ /* 0x000fea0003800000 */
[----:B-1----:R-:W1:Y:S02]  /*c280*/  LDC.64 R2, c[0x0][0x728] ;  /* 0x0001ca00ff027b82 */ /* 0x002e640000000a00 */
[----:B-1----:R2:W5:Y:S01]  /*c290*/  LDG.E R19, desc[UR8][R2.64] ;  /* 0x0000000802137981 */ /* 0x002562000c1e1900 */
[----:B------:R-:W-:Y:S05]  /*c2a0*/  BRA `(.L_x_63) ;  /* 0x0000000000047947 */ /* 0x000fea0003800000 */
.L_x_64:
[----:B------:R-:W3:Y:S02]  /*c2b0*/  LDC R19, c[0x0][0x720] ;  /* 0x0001c800ff137b82 */ /* 0x000ee40000000800 */
.L_x_63:
[----:B------:R-:W-:-:S04]  /*c2c0*/  MOV R0, RZ ;  /* 0x000000ff00007202 */ /* 0x000fc80000000f00 */
[----:B------:R-:W-:-:S13]  /*c2d0*/  LOP3.LUT P0, RZ, R0, 0x1bf, RZ, 0xc0, !PT ;  /* 0x000001bf00ff7812 */ /* 0x000fda000780c0ff */
[----:B------:R-:W-:Y:S05]  /*c2e0*/  @!P0 BRA `(.L_x_65) ;  /* 0x0000000000408947 */ /* 0x000fea0003800000 */
[----:B-12---:R-:W-:Y:S01]  /*c2f0*/  MOV R2, 0x0 ;  /* 0x0000000000027802 */ /* 0x006fe20000000f00 */
[----:B------:R-:W-:Y:S01]  /*c300*/  ULDC.64 UR4, c[0x4][0x70] ;  /* 0x01001c0000047ab9 */ /* 0x000fe20000000a00 */
[----:B------:R-:W-:Y:S01]  /*c310*/  ULDC.64 UR6, c[0x4][0x8] ;  /* 0x0100020000067ab9 */ /* 0x000fe20000000a00 */
[----:B------:R-:W-:Y:S01]  /*c320*/  MOV R4, UR4 ;  /* 0x0000000400047c02 */ /* 0x000fe20008000f00 */
[----:B------:R-:W-:Y:S01]  /*c330*/  IMAD.MOV.U32 R12, RZ, RZ, 0x1 ;  /* 0x00000001ff0c7424 */ /* 0x000fe200078e00ff */
[----:B------:R-:W-:Y:S01]  /*c340*/  MOV R5, UR5 ;  /* 0x0000000500057c02 */ /* 0x000fe20008000f00 */
[----:B------:R-:W1:Y:S01]  /*c350*/  LDC.64 R2, c[0x4][R2] ;  /* 0x0100000002027b82 */ /* 0x000e620000000a00 */
[----:B------:R-:W-:Y:S01]  /*c360*/  ULDC.64 UR4, c[0x4][0x78] ;  /* 0x01001e0000047ab9 */ /* 0x000fe20000000a00 */
[----:B------:R-:W-:Y:S01]  /*c370*/  MOV R10, UR6 ;  /* 0x00000006000a7c02 */ /* 0x000fe20008000f00 */
[----:B------:R-:W-:Y:S01]  /*c380*/  IMAD.U32 R7, RZ, RZ, UR5 ;  /* 0x00000005ff077e24 */ /* 0x000fe2000f8e00ff */
[----:B------:R-:W-:-:S02]  /*c390*/  MOV R6, UR4 ;  /* 0x0000000400067c02 */ /* 0x000fc40008000f00 */
[----:B------:R-:W-:Y:S02]  /*c3a0*/  MOV R11, UR7 ;  /* 0x00000007000b7c02 */ /* 0x000fe40008000f00 */
[----:B------:R-:W-:Y:S02]  /*c3b0*/  MOV R8, 0x70 ;  /* 0x0000007000087802 */ /* 0x000fe40000000f00 */
[----:B------:R-:W-:-:S07]  /*c3c0*/  MOV R13, RZ ;  /* 0x000000ff000d7202 */ /* 0x000fce0000000f00 */
[----:B------:R-:W-:-:S07]  /*c3d0*/  LEPC R20, `(.L_x_65) ;  /* 0x000000001014794e */ /* 0x000fce0000000000 */
[----:B-1-3-5:R-:W-:Y:S05]  /*c3e0*/  CALL.ABS.NOINC R2 ;  /* 0x0000000002007343 */ /* 0x02afea0003c00000 */
.L_x_65:
[----:B------:R-:W-:-:S13]  /*c3f0*/  LOP3.LUT P0, RZ, R16, 0x1bf, RZ, 0xc0, !PT ;  /* 0x000001bf10ff7812 */ /* 0x000fda000780c0ff */
[----:B------:R-:W-:Y:S05]  /*c400*/  @!P0 BRA `(.L_x_66) ;  /* 0x0000000000408947 */ /* 0x000fea0003800000 */
[----:B-12---:R-:W-:Y:S01]  /*c410*/  MOV R2, 0x0 ;  /* 0x0000000000027802 */ /* 0x006fe20000000f00 */
[----:B------:R-:W-:Y:S01]  /*c420*/  ULDC.64 UR4, c[0x4][0x70] ;  /* 0x01001c0000047ab9 */ /* 0x000fe20000000a00 */
[----:B------:R-:W-:Y:S01]  /*c430*/  ULDC.64 UR6, c[0x4][0x78] ;  /* 0x01001e0000067ab9 */ /* 0x000fe20000000a00 */
[----:B------:R-:W-:Y:S01]  /*c440*/  MOV R4, UR4 ;  /* 0x0000000400047c02 */ /* 0x000fe20008000f00 */
[----:B------:R-:W-:Y:S01]  /*c450*/  IMAD.U32 R6, RZ, RZ, UR6 ;  /* 0x00000006ff067e24 */ /* 0x000fe2000f8e00ff */
[----:B------:R-:W-:Y:S01]  /*c460*/  MOV R5, UR5 ;  /* 0x0000000500057c02 */ /* 0x000fe20008000f00 */
[----:B------:R-:W1:Y:S01]  /*c470*/  LDC.64 R2, c[0x4][R2] ;  /* 0x0100000002027b82 */ /* 0x000e620000000a00 */
[----:B------:R-:W-:Y:S01]  /*c480*/  ULDC.64 UR4, c[0x4][0x10] ;  /* 0x0100040000047ab9 */ /* 0x000fe20000000a00 */
[----:B------:R-:W-:Y:S01]  /*c490*/  MOV R7, UR7 ;  /* 0x0000000700077c02 */ /* 0x000fe20008000f00 */
[----:B------:R-:W-:Y:S01]  /*c4a0*/  IMAD.MOV.U32 R8, RZ, RZ, 0x70 ;  /* 0x00000070ff087424 */ /* 0x000fe200078e00ff */
[----:B------:R-:W-:-:S02]  /*c4b0*/  MOV R10, UR4 ;  /* 0x00000004000a7c02 */ /* 0x000fc40008000f00 */
[----:B------:R-:W-:Y:S02]  /*c4c0*/  MOV R11, UR5 ;  /* 0x00000005000b7c02 */ /* 0x000fe40008000f00 */
[----:B------:R-:W-:Y:S02]  /*c4d0*/  MOV R12, 0x1 ;  /* 0x00000001000c7802 */ /* 0x000fe40000000f00 */
[----:B------:R-:W-:-:S07]  /*c4e0*/  MOV R13, RZ ;  /* 0x000000ff000d7202 */ /* 0x000fce0000000f00 */
[----:B------:R-:W-:-:S07]  /*c4f0*/  LEPC R20, `(.L_x_66) ;  /* 0x000000001014794e */ /* 0x000fce0000000000 */
[----:B-1-3-5:R-:W-:Y:S05]  /*c500*/  CALL.ABS.NOINC R2 ;  /* 0x0000000002007343 */ /* 0x02afea0003c00000 */
.L_x_66:
[----:B------:R-:W-:Y:S01]  /*c510*/  ULDC.64 UR4, c[0x0][0x730] ;  /* 0x0001cc0000047ab9 */ /* 0x000fe20000000a00 */
[----:B------:R-:W-:Y:S02]  /*c520*/  SHF.L.U32 R0, R17, 0x5, RZ ;  /* 0x0000000511007819 */ /* 0x000fe400000006ff */
[----:B------:R-:W-:Y:S02]  /*c530*/  ISETP.NE.U32.AND P0, PT, RZ, UR4, PT ;  /* 0x00000004ff007c0c */ /* 0x000fe4000bf05070 */
[----:B-12---:R-:W-:Y:S02]  /*c540*/  SHF.R.U32.HI R3, RZ, 0x1, R17 ;  /* 0x00000001ff037819 */ /* 0x006fe40000011611 */
[----:B------:R-:W-:Y:S02]  /*c550*/  ISETP.NE.AND.EX P0, PT, RZ, UR5, PT, P0 ;  /* 0x00000005ff007c0c */ /* 0x000fe4000bf05300 */
[C---:B------:R-:W-:Y:S02]  /*c560*/  LOP3.LUT R2, R0.reuse, 0xc0, RZ, 0xc0, !PT ;  /* 0x000000c000027812 */ /* 0x040fe400078ec0ff */
[----:B------:R-:W-:-:S02]  /*c570*/  LOP3.LUT R4, R0, 0x20, RZ, 0xc0, !PT ;  /* 0x0000002000047812 */ /* 0x000fc400078ec0ff */
[----:B------:R-:W-:Y:S01]  /*c580*/  LOP3.LUT R2, R2, 0x8, R3, 0xf8, !PT ;  /* 0x0000000802027812 */ /* 0x000fe200078ef803 */
[----:B------:R-:W-:Y:S01]  /*c590*/  IMAD.SHL.U32 R3, R17, 0x4, RZ ;  /* 0x0000000411037824 */ /* 0x000fe200078e00ff */
[----:B------:R-:W-:Y:S02]  /*c5a0*/  IADD3 R23, R23, 0x1f, RZ ;  /* 0x0000001f17177810 */ /* 0x000fe40007ffe0ff */
[----:B------:R-:W-:Y:S02]  /*c5b0*/  LEA R4, R25, R4, 0x9 ;  /* 0x0000000419047211 */ /* 0x000fe400078e48ff */
[----:B------:R-:W-:Y:S01]  /*c5c0*/  LOP3.LUT R3, R2, 0x18, R3, 0x78, !PT ;  /* 0x0000001802037812 */ /* 0x000fe200078e7803 */
[----:B---3-5:R-:W1:Y:S01]  /*c5d0*/  @P0 LDC R19, c[0x0][0x720] ;  /* 0x0001c800ff130b82 */ /* 0x028e620000000800 */
[----:B------:R-:W-:Y:S02]  /*c5e0*/  LOP3.LUT R0, R0, 0x100, RZ, 0xc0, !PT ;  /* 0x0000010000007812 */ /* 0x000fe400078ec0ff */
[----:B------:R-:W-:-:S02]  /*c5f0*/  ISETP.GT.U32.AND P1, PT, R23, 0x3e, PT ;  /* 0x0000003e1700780c */ /* 0x000fc40003f24070 */
[----:B------:R-:W-:Y:S02]  /*c600*/  IADD3 R3, R3, R4, R0 ;  /* 0x0000000403037210 */ /* 0x000fe40007ffe000 */
[----:B------:R-:W-:-:S03]  /*c610*/  LOP3.LUT P0, RZ, R17, 0x4, RZ, 0xc0, !PT ;  /* 0x0000000411ff7812 */ /* 0x000fc6000780c0ff */
[----:B------:R-:W-:-:S05]  /*c620*/  IMAD R3, R3, 0x2, R16 ;  /* 0x0000000203037824 */ /* 0x000fca00078e0210 */
[----:B------:R-:W-:Y:S01]  /*c630*/  IADD3 R17, R3, 0x1000, RZ ;  /* 0x0000100003117810 */ /* 0x000fe20007ffe0ff */
[-C--:B-1----:R-:W-:Y:S01]  /*c640*/  FMUL R5, R154, R19.reuse ;  /* 0x000000139a057220 */ /* 0x082fe20000400000 */
        /* <DEDUP_REMOVED lines=15> */
[----:B------:R-:W-:Y:S01]  /*c740*/  F2FP.F16.F32.PACK_AB R5, R0, R5 ;  /* 0x000000050005723e */ /* 0x000fe200000000ff */
[-C--:B------:R-:W-:Y:S01]  /*c750*/  FMUL R52, R122, R19.reuse ;  /* 0x000000137a347220 */ /* 0x080fe20000400000 */
[----:B------:R-:W-:Y:S01]  /*c760*/  MOV R0, 0x10 ;  /* 0x0000001000007802 */ /* 0x000fe20000000f00 */
[----:B------:R-:W-:Y:S01]  /*c770*/  FMUL R137, R137, R19 ;  /* 0x0000001389897220 */ /* 0x000fe20000400000 */
[----:B------:R-:W-:Y:S01]  /*c780*/  F2FP.F16.F32.PACK_AB R9, R10, R9 ;  /* 0x000000090a09723e */ /* 0x000fe200000000ff */
        /* <DEDUP_REMOVED lines=94> */
[----:B------:R-:W-:-:S02]  /*cd70*/  F2FP.F16.F32.PACK_AB R4, R153, R4 ;  /* 0x000000049904723e */ /* 0x000fc400000000ff */
[----:B------:R-:W-:Y:S02]  /*cd80*/  F2FP.F16.F32.PACK_AB R6, R157, R6 ;  /* 0x000000069d06723e */ /* 0x000fe400000000ff */
[----:B------:R-:W-:Y:S02]  /*cd90*/  F2FP.F16.F32.PACK_AB R7, R2, R7 ;  /* 0x000000070207723e */ /* 0x000fe400000000ff */
[----:B------:R-:W-:Y:S02]  /*cda0*/  F2FP.F16.F32.PACK_AB R8, R161, R8 ;  /* 0x00000008a108723e */ /* 0x000fe400000000ff */
[----:B------:R-:W-:Y:S02]  /*cdb0*/  F2FP.F16.F32.PACK_AB R10, R165, R164 ;  /* 0x000000a4a50a723e */ /* 0x000fe400000000ff */
[----:B------:R-:W-:Y:S02]  /*cdc0*/  F2FP.F16.F32.PACK_AB R11, R12, R11 ;  /* 0x0000000b0c0b723e */ /* 0x000fe400000000ff */
[----:B------:R-:W-:Y:S01]  /*cdd0*/  SEL R0, R0, 0xfffffff0, !P0 ;  /* 0xfffffff000007807 */ /* 0x000fe20004000000 */
[----:B------:R-:W-:Y:S06]  /*cde0*/  @P1 BRA `(.L_x_67) ;  /* 0x0000000000041947 */ /* 0x000fec0003800000 */
[----:B------:R-:W-:-:S04]  /*cdf0*/  DEPBAR.LE SB0, 0x1 ;  /* 0x000080400000791a */ /* 0x000fc80000000000 */
.L_x_67:
[----:B------:R-:W-:Y:S05]  /*ce00*/  WARPSYNC.ALL ;  /* 0x0000000000007948 */ /* 0x000fea0003800000 */
[----:B------:R-:W-:Y:S01]  /*ce10*/  BAR.SYNC.DEFER_BLOCKING 0x1, 0x80 ;  /* 0x0042000000007b1d */ /* 0x000fe20000010000 */
[C---:B------:R-:W-:Y:S02]  /*ce20*/  LEA R17, R0.reuse, R17, 0x1 ;  /* 0x0000001100117211 */ /* 0x040fe400078e08ff */
[----:B------:R-:W-:Y:S02]  /*ce30*/  LEA R0, R0, R3, 0x1 ;  /* 0x0000000300007211 */ /* 0x000fe400078e08ff */
[----:B------:R-:W-:Y:S01]  /*ce40*/  F2FP.F16.F32.PACK_AB R13, R13, R14 ;  /* 0x0000000e0d0d723e */ /* 0x000fe200000000ff */
[----:B------:R-:W-:Y:S01]  /*ce50*/  BSSY B0, `(.L_x_68) ;  /* 0x000001e000007945 */ /* 0x000fe20003800000 */
[----:B------:R-:W-:-:S02]  /*ce60*/  F2FP.F16.F32.PACK_AB R15, R15, R20 ;  /* 0x000000140f0f723e */ /* 0x000fc400000000ff */
[----:B------:R-:W-:Y:S02]  /*ce70*/  F2FP.F16.F32.PACK_AB R12, R137, R136 ;  /* 0x00000088890c723e */ /* 0x000fe400000000ff */
[----:B------:R-:W-:Y:S02]  /*ce80*/  F2FP.F16.F32.PACK_AB R14, R141, R140 ;  /* 0x0000008c8d0e723e */ /* 0x000fe400000000ff */
[----:B------:R-:W-:Y:S02]  /*ce90*/  F2FP.F16.F32.PACK_AB R20, R145, R144 ;  /* 0x000000909114723e */ /* 0x000fe400000000ff */
[----:B------:R-:W-:Y:S02]  /*cea0*/  F2FP.F16.F32.PACK_AB R21, R21, R48 ;  /* 0x000000301515723e */ /* 0x000fe400000000ff */
[----:B------:R-:W-:Y:S02]  /*ceb0*/  F2FP.F16.F32.PACK_AB R22, R149, R148 ;  /* 0x000000949516723e */ /* 0x000fe400000000ff */
[----:B------:R-:W-:Y:S01]  /*cec0*/  F2FP.F16.F32.PACK_AB R23, R23, R50 ;  /* 0x000000321717723e */ /* 0x000fe200000000ff */
[----:B------:R1:W-:Y:S04]  /*ced0*/  STSM.16.M88.4 [R3], R4 ;  /* 0x0000000403007844 */ /* 0x0003e80000000200 */
[----:B------:R1:W-:Y:S01]  /*cee0*/  STSM.16.M88.4 [R0], R8 ;  /* 0x0000000800007844 */ /* 0x0003e20000000200 */
[----:B------:R-:W-:Y:S01]  /*cef0*/  @!PT LDS RZ, [RZ] ;  /* 0x00000000fffff984 */ /* 0x000fe20000000800 */
[----:B------:R-:W-:Y:S01]  /*cf00*/  @!PT LDS RZ, [RZ] ;  /* 0x00000000fffff984 */ /* 0x000fe20000000800 */
[----:B------:R-:W-:Y:S01]  /*cf10*/  @!PT LDS RZ, [RZ] ;  /* 0x00000000fffff984 */ /* 0x000fe20000000800 */
[----:B------:R-:W-:Y:S01]  /*cf20*/  @!PT LDS RZ, [RZ] ;  /* 0x00000000fffff984 */ /* 0x000fe20000000800 */
[----:B------:R2:W-:Y:S06]  /*cf30*/  MEMBAR.ALL.CTA ;  /* 0x0000000000007992 */ /* 0x0005ec0000008000 */
[----:B--2---:R-:W2:Y:S02]  /*cf40*/  FENCE.VIEW.ASYNC.S ;  /* 0x00000000000073c6 */ /* 0x004ea40000000000 */
[----:B--2---:R-:W-:Y:S06]  /*cf50*/  BAR.SYNC.DEFER_BLOCKING 0x1, 0x80 ;  /* 0x0042000000007b1d */ /* 0x004fec0000010000 */
[----:B------:R-:W-:Y:S05]  /*cf60*/  @P1 BRA `(.L_x_69) ;  /* 0x0000000000301947 */ /* 0x000fea0003800000 */
[----:B------:R-:W2:Y:S01]  /*cf70*/  S2UR UR10, SR_CTAID.X ;  /* 0x00000000000a79c3 */ /* 0x000ea20000002500 */
[----:B------:R-:W-:Y:S01]  /*cf80*/  ULDC.64 UR4, c[0x0][0x198] ;  /* 0x0000660000047ab9 */ /* 0x000fe20000000a00 */
[----:B------:R-:W-:Y:S01]  /*cf90*/  R2UR UR8, R16 ;  /* 0x00000000100872ca */ /* 0x000fe200000e0000 */
[----:B------:R-:W-:Y:S01]  /*cfa0*/  UIADD3 UR4, UP0, UR4, 0x670, URZ ;  /* 0x0000067004047890 */ /* 0x000fe2000ff1e03f */
[----:B------:R-:W-:Y:S01]  /*cfb0*/  UMOV UR9, URZ ;  /* 0x0000003f00097c82 */ /* 0x000fe20008000000 */
[----:B------:R-:W-:Y:S02]  /*cfc0*/  UMOV UR11, UR36 ;  /* 0x00000024000b7c82 */ /* 0x000fe40008000000 */
[----:B------:R-:W-:Y:S01]  /*cfd0*/  UIADD3.X UR5, URZ, UR5, URZ, UP0, !UPT ;  /* 0x000000053f057290 */ /* 0x000fe200087fe43f */
[----:B------:R-:W-:Y:S01]  /*cfe0*/  UMOV UR12, UR37 ;  /* 0x00000025000c7c82 */ /* 0x000fe20008000000 */
[----:B--2---:R-:W-:-:S09]  /*cff0*/  USHF.L.U32 UR10, UR10, 0x6, URZ ;  /* 0x000000060a0a7899 */ /* 0x004fd2000800063f */
[----:B------:R2:W-:Y:S01]  /*d000*/  UTMASTG.4D [UR8], [UR4] ;  /* 0x00000008040073b5 */ /* 0x0005e20008018000 */
[----:B------:R0:W-:Y:S01]  /*d010*/  UTMACMDFLUSH ;  /* 0x00000000000079b7 */ /* 0x0001e20000000000 */
[----:B--2---:R-:W-:-:S04]  /*d020*/  DEPBAR.LE SB0, 0x1 ;  /* 0x000080400000791a */ /* 0x004fc80000000000 */
.L_x_69:
[----:B------:R-:W-:Y:S05]  /*d030*/  BSYNC B0 ;  /* 0x0000000000007941 */ /* 0x000fea0003800000 */
.L_x_68:
[----:B------:R-:W-:Y:S01]  /*d040*/  BAR.SYNC.DEFER_BLOCKING 0x1, 0x80 ;  /* 0x0042000000007b1d */ /* 0x000fe20000010000 */
[----:B-1----:R-:W-:Y:S02]  /*d050*/  F2FP.F16.F32.PACK_AB R4, R121, R120 ;  /* 0x000000787904723e */ /* 0x002fe400000000ff */
[----:B------:R-:W-:Y:S02]  /*d060*/  F2FP.F16.F32.PACK_AB R5, R25, R52 ;  /* 0x000000341905723e */ /* 0x000fe400000000ff */
[----:B------:R-:W-:Y:S01]  /*d070*/  F2FP.F16.F32.PACK_AB R6, R125, R124 ;  /* 0x0000007c7d06723e */ /* 0x000fe200000000ff */
[----:B------:R-:W-:Y:S01]  /*d080*/  BSSY B0, `(.L_x_70) ;  /* 0x000001d000007945 */ /* 0x000fe20003800000 */
[----:B------:R-:W-:Y:S02]  /*d090*/  F2FP.F16.F32.PACK_AB R7, R27, R54 ;  /* 0x000000361b07723e */ /* 0x000fe400000000ff */
[----:B------:R-:W-:Y:S02]  /*d0a0*/  F2FP.F16.F32.PACK_AB R8, R129, R128 ;  /* 0x000000808108723e */ /* 0x000fe400000000ff */
[----:B------:R-:W-:-:S02]  /*d0b0*/  F2FP.F16.F32.PACK_AB R9, R29, R122 ;  /* 0x0000007a1d09723e */ /* 0x000fc400000000ff */
[----:B------:R-:W-:Y:S02]  /*d0c0*/  F2FP.F16.F32.PACK_AB R10, R133, R132 ;  /* 0x00000084850a723e */ /* 0x000fe400000000ff */
[----:B------:R-:W-:Y:S01]  /*d0d0*/  F2FP.F16.F32.PACK_AB R11, R31, R134 ;  /* 0x000000861f0b723e */ /* 0x000fe200000000ff */
[----:B------:R1:W-:Y:S04]  /*d0e0*/  STSM.16.M88.4 [R3+0x1000], R12 ;  /* 0x0010000c03007844 */ /* 0x0003e80000000200 */
[----:B------:R1:W-:Y:S01]  /*d0f0*/  STSM.16.M88.4 [R0+0x1000], R20 ;  /* 0x0010001400007844 */ /* 0x0003e20000000200 */
        /* <DEDUP_REMOVED lines=9> */
[----:B------:R-:W-:Y:S01]  /*d190*/  R2UR UR8, R16 ;  /* 0x00000000100872ca */ /* 0x000fe200000e0000 */
[----:B------:R-:W-:Y:S01]  /*d1a0*/  ULDC.64 UR4, c[0x0][0x198] ;  /* 0x0000660000047ab9 */ /* 0x000fe20000000a00 */
[----:B------:R-:W-:Y:S01]  /*d1b0*/  UMOV UR9, 0x20 ;  /* 0x0000002000097882 */ /* 0x000fe20000000000 */
[----:B------:R-:W-:Y:S01]  /*d1c0*/  UIADD3 UR4, UP0, UR4, 0x670, URZ ;  /* 0x0000067004047890 */ /* 0x000fe2000ff1e03f */
[----:B------:R-:W-:Y:S01]  /*d1d0*/  UMOV UR11, UR36 ;  /* 0x00000024000b7c82 */ /* 0x000fe20008000000 */
[----:B------:R-:W-:Y:S02]  /*d1e0*/  UMOV UR12, UR37 ;  /* 0x00000025000c7c82 */ /* 0x000fe40008000000 */
[----:B------:R-:W-:-:S06]  /*d1f0*/  UIADD3.X UR5, URZ, UR5, URZ, UP0, !UPT ;  /* 0x000000053f057290 */ /* 0x000fcc00087fe43f */
[----:B------:R-:W-:Y:S02]  /*d200*/  UIADD3 UR8, UR8, 0x1000, URZ ;  /* 0x0000100008087890 */ /* 0x000fe4000fffe03f */
[----:B--2---:R-:W-:-:S09]  /*d210*/  USHF.L.U32 UR10, UR10, 0x6, URZ ;  /* 0x000000060a0a7899 */ /* 0x004fd2000800063f */
[----:B------:R2:W-:Y:S01]  /*d220*/  UTMASTG.4D [UR8], [UR4] ;  /* 0x00000008040073b5 */ /* 0x0005e20008018000 */
[----:B------:R0:W-:Y:S01]  /*d230*/  UTMACMDFLUSH ;  /* 0x00000000000079b7 */ /* 0x0001e20000000000 */
[----:B--2---:R-:W-:-:S04]  /*d240*/  DEPBAR.LE SB0, 0x1 ;  /* 0x000080400000791a */ /* 0x004fc80000000000 */
.L_x_71:
[----:B------:R-:W-:Y:S05]  /*d250*/  BSYNC B0 ;  /* 0x0000000000007941 */ /* 0x000fea0003800000 */
.L_x_70:
[----:B------:R-:W-:Y:S01]  /*d260*/  BAR.SYNC.DEFER_BLOCKING 0x1, 0x80 ;  /* 0x0042000000007b1d */ /* 0x000fe20000010000 */
[----:B------:R-:W-:Y:S02]  /*d270*/  F2FP.F16.F32.PACK_AB R112, R113, R112 ;  /* 0x000000707170723e */ /* 0x000fe400000000ff */
[----:B-1----:R-:W-:Y:S02]  /*d280*/  F2FP.F16.F32.PACK_AB R12, R105, R104 ;  /* 0x00000068690c723e */ /* 0x002fe400000000ff */
[----:B------:R-:W-:Y:S01]  /*d290*/  F2FP.F16.F32.PACK_AB R13, R46, R33 ;  /* 0x000000212e0d723e */ /* 0x000fe200000000ff */
[----:B------:R-:W-:Y:S01]  /*d2a0*/  BSSY B0, `(.L_x_72) ;  /* 0x000001c000007945 */ /* 0x000fe20003800000 */
[----:B------:R-:W-:Y:S02]  /*d2b0*/  F2FP.F16.F32.PACK_AB R14, R109, R108 ;  /* 0x0000006c6d0e723e */ /* 0x000fe400000000ff */
[----:B------:R-:W-:Y:S02]  /*d2c0*/  F2FP.F16.F32.PACK_AB R15, R44, R35 ;  /* 0x000000232c0f723e */ /* 0x000fe400000000ff */
[----:B------:R-:W-:-:S02]  /*d2d0*/  F2FP.F16.F32.PACK_AB R113, R42, R37 ;  /* 0x000000252a71723e */ /* 0x000fc400000000ff */
        /* <DEDUP_REMOVED lines=16> */
[----:B------:R-:W-:Y:S01]  /*d3e0*/  UMOV UR9, 0x40 ;  /* 0x0000004000097882 */ /* 0x000fe20000000000 */
[----:B------:R-:W-:Y:S02]  /*d3f0*/  UMOV UR11, UR36 ;  /* 0x00000024000b7c82 */ /* 0x000fe40008000000 */
[----:B------:R-:W-:Y:S01]  /*d400*/  UIADD3.X UR5, URZ, UR5, URZ, UP0, !UPT ;  /* 0x000000053f057290 */ /* 0x000fe200087fe43f */
[----:B------:R-:W-:Y:S01]  /*d410*/  UMOV UR12, UR37 ;  /* 0x00000025000c7c82 */ /* 0x000fe20008000000 */
[----:B--2---:R-:W-:-:S09]  /*d420*/  USHF.L.U32 UR10, UR10, 0x6, URZ ;  /* 0x000000060a0a7899 */ /* 0x004fd2000800063f */
[----:B------:R2:W-:Y:S01]  /*d430*/  UTMASTG.4D [UR8], [UR4] ;  /* 0x00000008040073b5 */ /* 0x0005e20008018000 */
[----:B------:R0:W-:Y:S01]  /*d440*/  UTMACMDFLUSH ;  /* 0x00000000000079b7 */ /* 0x0001e20000000000 */
[----:B--2---:R-:W-:-:S04]  /*d450*/  DEPBAR.LE SB0, 0x1 ;  /* 0x000080400000791a */ /* 0x004fc80000000000 */
.L_x_73:
[----:B------:R-:W-:Y:S05]  /*d460*/  BSYNC B0 ;  /* 0x0000000000007941 */ /* 0x000fea0003800000 */
.L_x_72:
[----:B------:R-:W-:Y:S01]  /*d470*/  BAR.SYNC.DEFER_BLOCKING 0x1, 0x80 ;  /* 0x0042000000007b1d */ /* 0x000fe20000010000 */
[----:B------:R-:W-:Y:S02]  /*d480*/  F2FP.F16.F32.PACK_AB R40, R89, R88 ;  /* 0x000000585928723e */ /* 0x000fe400000000ff */
        /* <DEDUP_REMOVED lines=9> */
[----:B------:R2:W-:Y:S01]  /*d520*/  STSM.16.M88.4 [R17], R112 ;  /* 0x0000007011007844 */ /* 0x0005e20000000200 */
[----:B------:R-:W-:Y:S01]  /*d530*/  @!PT LDS RZ, [RZ] ;  /* 0x00000000fffff984 */ /* 0x000fe20000000800 */
[----:B------:R-:W-:Y:S01]  /*d540*/  @!PT LDS RZ, [RZ] ;  /* 0x00000000fffff984 */ /* 0x000fe20000000800 */
[----:B------:R-:W-:Y:S01]  /*d550*/  @!PT LDS RZ, [RZ] ;  /* 0x00000000fffff984 */ /* 0x000fe20000000800 */
[----:B------:R-:W-:Y:S01]  /*d560*/  @!PT LDS RZ, [RZ] ;  /* 0x00000000fffff984 */ /* 0x000fe20000000800 */
[----:B------:R3:W-:Y:S06]  /*d570*/  MEMBAR.ALL.CTA ;  /* 0x0000000000007992 */ /* 0x0007ec0000008000 */
[----:B---3--:R-:W3:Y:S02]  /*d580*/  FENCE.VIEW.ASYNC.S ;  /* 0x00000000000073c6 */ /* 0x008ee40000000000 */
[----:B---3--:R-:W-:Y:S06]  /*d590*/  BAR.SYNC.DEFER_BLOCKING 0x1, 0x80 ;  /* 0x0042000000007b1d */ /* 0x008fec0000010000 */
[----:B------:R-:W-:Y:S05]  /*d5a0*/  @P1 BRA `(.L_x_75) ;  /* 0x0000000000341947 */ /* 0x000fea0003800000 */
[----:B------:R-:W3:Y:S01]  /*d5b0*/  S2UR UR10, SR_CTAID.X ;  /* 0x00000000000a79c3 */ /* 0x000ee20000002500 */
        /* <DEDUP_REMOVED lines=8> */
[----:B---3--:R-:W-:-:S09]  /*d640*/  USHF.L.U32 UR10, UR10, 0x6, URZ ;  /* 0x000000060a0a7899 */ /* 0x008fd2000800063f */
[----:B------:R3:W-:Y:S01]  /*d650*/  UTMASTG.4D [UR8], [UR4] ;  /* 0x00000008040073b5 */ /* 0x0007e20008018000 */
[----:B------:R0:W-:Y:S01]  /*d660*/  UTMACMDFLUSH ;  /* 0x00000000000079b7 */ /* 0x0001e20000000000 */
[----:B---3--:R-:W-:-:S04]  /*d670*/  DEPBAR.LE SB0, 0x1 ;  /* 0x000080400000791a */ /* 0x008fc80000000000 */
.L_x_75:
[----:B------:R-:W-:Y:S05]  /*d680*/  BSYNC B0 ;  /* 0x0000000000007941 */ /* 0x000fea0003800000 */
.L_x_74:
        /* <DEDUP_REMOVED lines=17> */
[----:B----4-:R-:W4:Y:S02]  /*d7a0*/  FENCE.VIEW.ASYNC.S ;  /* 0x00000000000073c6 */ /* 0x010f240000000000 */
[----:B----4-:R-:W-:Y:S06]  /*d7b0*/  BAR.SYNC.DEFER_BLOCKING 0x1, 0x80 ;  /* 0x0042000000007b1d */ /* 0x010fec0000010000 */
[----:B------:R-:W-:Y:S05]  /*d7c0*/  @P1 BRA `(.L_x_77) ;  /* 0x0000000000301947 */ /* 0x000fea0003800000 */
[----:B------:R-:W4:Y:S01]  /*d7d0*/  S2UR UR10, SR_CTAID.X ;  /* 0x00000000000a79c3 */ /* 0x000f220000002500 */
[----:B------:R-:W-:Y:S01]  /*d7e0*/  ULDC.64 UR4, c[0x0][0x198] ;  /* 0x0000660000047ab9 */ /* 0x000fe20000000a00 */
[----:B------:R-:W-:Y:S01]  /*d7f0*/  R2UR UR8, R16 ;  /* 0x00000000100872ca */ /* 0x000fe200000e0000 */
[----:B------:R-:W-:Y:S01]  /*d800*/  UIADD3 UR4, UP0, UR4, 0x670, URZ ;  /* 0x0000067004047890 */ /* 0x000fe2000ff1e03f */
[----:B------:R-:W-:Y:S01]  /*d810*/  UMOV UR9, 0x80 ;  /* 0x0000008000097882 */ /* 0x000fe20000000000 */
[----:B------:R-:W-:Y:S02]  /*d820*/  UMOV UR11, UR36 ;  /* 0x00000024000b7c82 */ /* 0x000fe40008000000 */
[----:B------:R-:W-:Y:S01]  /*d830*/  UIADD3.X UR5, URZ, UR5, URZ, UP0, !UPT ;  /* 0x000000053f057290 */ /* 0x000fe200087fe43f */
[----:B------:R-:W-:Y:S01]  /*d840*/  UMOV UR12, UR37 ;  /* 0x00000025000c7c82 */ /* 0x000fe20008000000 */
[----:B----4-:R-:W-:-:S09]  /*d850*/  USHF.L.U32 UR10, UR10, 0x6, URZ ;  /* 0x000000060a0a7899 */ /* 0x010fd2000800063f */
[----:B------:R4:W-:Y:S01]  /*d860*/  UTMASTG.4D [UR8], [UR4] ;  /* 0x00000008040073b5 */ /* 0x0009e20008018000 */
[----:B------:R0:W-:Y:S01]  /*d870*/  UTMACMDFLUSH ;  /* 0x00000000000079b7 */ /* 0x0001e20000000000 */
[----:B----4-:R-:W-:-:S04]  /*d880*/  DEPBAR.LE SB0, 0x1 ;  /* 0x000080400000791a */ /* 0x010fc80000000000 */
.L_x_77:
[----:B------:R-:W-:Y:S05]  /*d890*/  BSYNC B0 ;  /* 0x0000000000007941 */ /* 0x000fea0003800000 */
.L_x_76:
        /* <DEDUP_REMOVED lines=17> */
[----:B-----5:R-:W5:Y:S02]  /*d9b0*/  FENCE.VIEW.ASYNC.S ;  /* 0x00000000000073c6 */ /* 0x020f640000000000 */
[----:B-----5:R-:W-:Y:S06]  /*d9c0*/  BAR.SYNC.DEFER_BLOCKING 0x1, 0x80 ;  /* 0x0042000000007b1d */ /* 0x020fec0000010000 */
[----:B------:R-:W-:Y:S05]  /*d9d0*/  @P1 BRA `(.L_x_79) ;  /* 0x0000000000341947 */ /* 0x000fea0003800000 */
[----:B------:R-:W5:Y:S01]  /*d9e0*/  S2UR UR10, SR_CTAID.X ;  /* 0x00000000000a79c3 */ /* 0x000f620000002500 */
        /* <DEDUP_REMOVED lines=8> */
[----:B-----5:R-:W-:-:S09]  /*da70*/  USHF.L.U32 UR10, UR10, 0x6, URZ ;  /* 0x000000060a0a7899 */ /* 0x020fd2000800063f */
[----:B------:R1:W-:Y:S01]  /*da80*/  UTMASTG.4D [UR8], [UR4] ;  /* 0x00000008040073b5 */ /* 0x0003e20008018000 */
[----:B------:R0:W-:Y:S01]  /*da90*/  UTMACMDFLUSH ;  /* 0x00000000000079b7 */ /* 0x0001e20000000000 */
[----:B-1----:R-:W-:-:S04]  /*daa0*/  DEPBAR.LE SB0, 0x1 ;  /* 0x000080400000791a */ /* 0x002fc80000000000 */
.L_x_79:
[----:B------:R-:W-:Y:S05]  /*dab0*/  BSYNC B0 ;  /* 0x0000000000007941 */ /* 0x000fea0003800000 */
.L_x_78:
[----:B------:R-:W-:Y:S06]  /*dac0*/  BAR.SYNC.DEFER_BLOCKING 0x1, 0x80 ;  /* 0x0042000000007b1d */ /* 0x000fec0000010000 */
[----:B------:R-:W-:Y:S01]  /*dad0*/  BSSY B0, `(.L_x_80) ;  /* 0x0000016000007945 */ /* 0x000fe20003800000 */
[----:B------:R1:W-:Y:S04]  /*dae0*/  STSM.16.M88.4 [R3], R56 ;  /* 0x0000003803007844 */ /* 0x0003e80000000200 */
        /* <DEDUP_REMOVED lines=10> */
[----:B------:R-:W-:Y:S01]  /*db90*/  ULDC.64 UR4, c[0x0][0x198] ;  /* 0x0000660000047ab9 */ /* 0x000fe20000000a00 */
[----:B------:R-:W-:Y:S01]  /*dba0*/  R2UR UR8, R16 ;  /* 0x00000000100872ca */ /* 0x000fe200000e0000 */
[----:B------:R-:W-:Y:S01]  /*dbb0*/  UIADD3 UR4, UP0, UR4, 0x670, URZ ;  /* 0x0000067004047890 */ /* 0x000fe2000ff1e03f */
[----:B------:R-:W-:Y:S01]  /*dbc0*/  UMOV UR9, 0xc0 ;  /* 0x000000c000097882 */ /* 0x000fe20000000000 */
[----:B------:R-:W-:Y:S02]  /*dbd0*/  UMOV UR11, UR36 ;  /* 0x00000024000b7c82 */ /* 0x000fe40008000000 */
[----:B------:R-:W-:Y:S01]  /*dbe0*/  UIADD3.X UR5, URZ, UR5, URZ, UP0, !UPT ;  /* 0x000000053f057290 */ /* 0x000fe200087fe43f */
[----:B------:R-:W-:Y:S01]  /*dbf0*/  UMOV UR12, UR37 ;  /* 0x00000025000c7c82 */ /* 0x000fe20008000000 */
[----:B-----5:R-:W-:-:S09]  /*dc00*/  USHF.L.U32 UR10, UR10, 0x6, URZ ;  /* 0x000000060a0a7899 */ /* 0x020fd2000800063f */
[----:B------:R1:W-:Y:S02]  /*dc10*/  UTMASTG.4D [UR8], [UR4] ;  /* 0x00000008040073b5 */ /* 0x0003e40008018000 */
[----:B-1----:R0:W-:Y:S02]  /*dc20*/  UTMACMDFLUSH ;  /* 0x00000000000079b7 */ /* 0x0021e40000000000 */
.L_x_81:
[----:B------:R-:W-:Y:S05]  /*dc30*/  BSYNC B0 ;  /* 0x0000000000007941 */ /* 0x000fea0003800000 */
.L_x_80:
[----:B------:R-:W-:-:S04]  /*dc40*/  DEPBAR.LE SB0, 0x0 ;  /* 0x000080000000791a */ /* 0x000fc80000000000 */
[----:B------:R-:W-:Y:S05]  /*dc50*/  EXIT ;  /* 0x000000000000794d */ /* 0x000fea0003800000 */
.L_x_7:
[----:B-1----:R1:W2:Y:S02]  /*dc60*/  SYNCS.PHASECHK.TRANS64.TRYWAIT P2, [R3+URZ+0x23048], R0 ;  /* 0x02304800030075a7 */ /* 0x0022a4000804017f */
[----:B--2---:R-:W-:Y:S05]  /*dc70*/  @!P2 NANOSLEEP.SYNCS 0x989680 ;  /* 0x009896800000a95d */ /* 0x004fea0003900000 */
[----:B------:R-:W2:Y:S02]  /*dc80*/  @!P2 SYNCS.PHASECHK.TRANS64 P2, [R3+URZ+0x23048], R0 ;  /* 0x023048000300a5a7 */ /* 0x000ea4000804007f */
[----:B--2---:R-:W-:Y:S05]  /*dc90*/  @!P2 BRA `(.L_x_7) ;  /* 0xfffffffc00f0a947 */ /* 0x004fea000383ffff */
[----:B------:R-:W-:Y:S05]  /*dca0*/  BRA `(.L_x_82) ;  /* 0xffffff2800987947 */ /* 0x000fea000383ffff */
.L_x_12:
[----:B-1----:R1:W2:Y:S02]  /*dcb0*/  SYNCS.PHASECHK.TRANS64.TRYWAIT P1, [R2+URZ+0x23020], R3 ;  /* 0x02302003020075a7 */ /* 0x0022a4000802017f */
[----:B--2---:R-:W-:Y:S05]  /*dcc0*/  @!P1 NANOSLEEP.SYNCS 0x989680 ;  /* 0x009896800000995d */ /* 0x004fea0003900000 */
[----:B------:R-:W2:Y:S02]  /*dcd0*/  @!P1 SYNCS.PHASECHK.TRANS64 P1, [R2+URZ+0x23020], R3 ;  /* 0x02302003020095a7 */ /* 0x000ea4000802007f */
[----:B--2---:R-:W-:Y:S05]  /*dce0*/  @!P1 BRA `(.L_x_12) ;  /* 0xfffffffc00f09947 */ /* 0x004fea000383ffff */
[----:B------:R-:W-:Y:S05]  /*dcf0*/  BRA `(.L_x_83) ;  /* 0xffffff2c00c87947 */ /* 0x000fea000383ffff */
.L_x_14:
[----:B-1----:R1:W2:Y:S02]  /*dd00*/  SYNCS.PHASECHK.TRANS64.TRYWAIT P1, [R2+URZ+0x23020], R9 ;  /* 0x02302009020075a7 */ /* 0x0022a4000802017f */
[----:B--2---:R-:W-:Y:S05]  /*dd10*/  @!P1 NANOSLEEP.SYNCS 0x989680 ;  /* 0x009896800000995d */ /* 0x004fea0003900000 */
[----:B------:R-:W2:Y:S02]  /*dd20*/  @!P1 SYNCS.PHASECHK.TRANS64 P1, [R2+URZ+0x23020], R9 ;  /* 0x02302009020095a7 */ /* 0x000ea4000802007f */
[----:B--2---:R-:W-:Y:S05]  /*dd30*/  @!P1 BRA `(.L_x_14) ;  /* 0xfffffffc00f09947 */ /* 0x004fea000383ffff */
[----:B------:R-:W-:Y:S05]  /*dd40*/  BRA `(.L_x_84) ;  /* 0xffffff3000907947 */ /* 0x000fea000383ffff */
.L_x_17:
[----:B-1----:R1:W2:Y:S02]  /*dd50*/  SYNCS.PHASECHK.TRANS64.TRYWAIT P1, [R8+URZ+0x23020], R9 ;  /* 0x02302009080075a7 */ /* 0x0022a4000802017f */
[----:B--2---:R-:W-:Y:S05]  /*dd60*/  @!P1 NANOSLEEP.SYNCS 0x989680 ;  /* 0x009896800000995d */ /* 0x004fea0003900000 */
[----:B------:R-:W2:Y:S02]  /*dd70*/  @!P1 SYNCS.PHASECHK.TRANS64 P1, [R8+URZ+0x23020], R9 ;  /* 0x02302009080095a7 */ /* 0x000ea4000802007f */
[----:B--2---:R-:W-:Y:S05]  /*dd80*/  @!P1 BRA `(.L_x_17) ;  /* 0xfffffffc00f09947 */ /* 0x004fea000383ffff */
[----:B------:R-:W-:Y:S05]  /*dd90*/  BRA `(.L_x_85) ;  /* 0xffffff34009c7947 */ /* 0x000fea000383ffff */
.L_x_19:
[----:B-1----:R1:W2:Y:S02]  /*dda0*/  SYNCS.PHASECHK.TRANS64.TRYWAIT P1, [R9+URZ+0x23020], R8 ;  /* 0x02302008090075a7 */ /* 0x0022a4000802017f */
[----:B--2---:R-:W-:Y:S05]  /*ddb0*/  @!P1 NANOSLEEP.SYNCS 0x989680 ;  /* 0x009896800000995d */ /* 0x004fea0003900000 */
[----:B------:R-:W2:Y:S02]  /*ddc0*/  @!P1 SYNCS.PHASECHK.TRANS64 P1, [R9+URZ+0x23020], R8 ;  /* 0x02302008090095a7 */ /* 0x000ea4000802007f */
[----:B--2---:R-:W-:Y:S05]  /*ddd0*/  @!P1 BRA `(.L_x_19) ;  /* 0xfffffffc00f09947 */ /* 0x004fea000383ffff */
[----:B------:R-:W-:Y:S05]  /*dde0*/  BRA `(.L_x_86) ;  /* 0xffffff3800947947 */ /* 0x000fea000383ffff */
.L_x_21:
[----:B-1----:R1:W2:Y:S02]  /*ddf0*/  SYNCS.PHASECHK.TRANS64.TRYWAIT P1, [R16+URZ+0x23040], R61 ;  /* 0x0230403d100075a7 */ /* 0x0022a4000802017f */
[----:B--2---:R-:W-:Y:S05]  /*de00*/  @!P1 NANOSLEEP.SYNCS 0x989680 ;  /* 0x009896800000995d */ /* 0x004fea0003900000 */
[----:B------:R-:W2:Y:S02]  /*de10*/  @!P1 SYNCS.PHASECHK.TRANS64 P1, [R16+URZ+0x23040], R61 ;  /* 0x0230403d100095a7 */ /* 0x000ea4000802007f */
[----:B--2---:R-:W-:Y:S05]  /*de20*/  @!P1 BRA `(.L_x_21) ;  /* 0xfffffffc00f09947 */ /* 0x004fea000383ffff */
[----:B------:R-:W-:Y:S05]  /*de30*/  BRA `(.L_x_87) ;  /* 0xffffff3c00a47947 */ /* 0x000fea000383ffff */
.L_x_22:
[----:B--2---:R2:W3:Y:S02]  /*de40*/  SYNCS.PHASECHK.TRANS64.TRYWAIT P1, [R16+URZ+0x23000], R61 ;  /* 0x0230003d100075a7 */ /* 0x0044e4000802017f */
[----:B---3--:R-:W-:Y:S05]  /*de50*/  @!P1 NANOSLEEP.SYNCS 0x989680 ;  /* 0x009896800000995d */ /* 0x008fea0003900000 */
[----:B------:R-:W3:Y:S02]  /*de60*/  @!P1 SYNCS.PHASECHK.TRANS64 P1, [R16+URZ+0x23000], R61 ;  /* 0x0230003d100095a7 */ /* 0x000ee4000802007f */
[----:B---3--:R-:W-:Y:S05]  /*de70*/  @!P1 BRA `(.L_x_22) ;  /* 0xfffffffc00f09947 */ /* 0x008fea000383ffff */
[----:B------:R-:W-:Y:S05]  /*de80*/  BRA `(.L_x_88) ;  /* 0xffffff3c00b07947 */ /* 0x000fea000383ffff */
.L_x_23:
[----:B--2---:R2:W1:Y:S02]  /*de90*/  SYNCS.PHASECHK.TRANS64.TRYWAIT P6, [R16+URZ+0x23008], R61 ;  /* 0x0230083d100075a7 */ /* 0x00446400080c017f */
[----:B-1----:R-:W-:Y:S05]  /*dea0*/  @!P6 NANOSLEEP.SYNCS 0x989680 ;  /* 0x009896800000e95d */ /* 0x002fea0003900000 */
[----:B------:R-:W1:Y:S02]  /*deb0*/  @!P6 SYNCS.PHASECHK.TRANS64 P6, [R16+URZ+0x23008], R61 ;  /* 0x0230083d1000e5a7 */ /* 0x000e6400080c007f */
[----:B-1----:R-:W-:Y:S05]  /*dec0*/  @!P6 BRA `(.L_x_23) ;  /* 0xfffffffc00f0e947 */ /* 0x002fea000383ffff */
[----:B------:R-:W-:Y:S05]  /*ded0*/  BRA `(.L_x_89) ;  /* 0xffffff5800087947 */ /* 0x000fea000383ffff */
.L_x_25:
[----:B-1----:R1:W2:Y:S02]  /*dee0*/  SYNCS.PHASECHK.TRANS64.TRYWAIT P2, [R25+URZ+0x23000], R24 ;  /* 0x02300018190075a7 */ /* 0x0022a4000804017f */
[----:B--2---:R-:W-:Y:S05]  /*def0*/  @!P2 NANOSLEEP.SYNCS 0x989680 ;  /* 0x009896800000a95d */ /* 0x004fea0003900000 */
[----:B------:R-:W2:Y:S02]  /*df00*/  @!P2 SYNCS.PHASECHK.TRANS64 P2, [R25+URZ+0x23000], R24 ;  /* 0x023000181900a5a7 */ /* 0x000ea4000804007f */
[----:B--2---:R-:W-:Y:S05]  /*df10*/  @!P2 BRA `(.L_x_25) ;  /* 0xfffffffc00f0a947 */ /* 0x004fea000383ffff */
[----:B------:R-:W-:Y:S05]  /*df20*/  BRA `(.L_x_90) ;  /* 0xffffff6800507947 */ /* 0x000fea000383ffff */
.L_x_28:
[----:B-1----:R1:W2:Y:S02]  /*df30*/  SYNCS.PHASECHK.TRANS64.TRYWAIT P3, [R175+URZ+0x23020], R176 ;  /* 0x023020b0af0075a7 */ /* 0x0022a4000806017f */
[----:B--2---:R-:W-:Y:S05]  /*df40*/  @!P3 NANOSLEEP.SYNCS 0x989680 ;  /* 0x009896800000b95d */ /* 0x004fea0003900000 */
[----:B------:R-:W2:Y:S02]  /*df50*/  @!P3 SYNCS.PHASECHK.TRANS64 P3, [R175+URZ+0x23020], R176 ;  /* 0x023020b0af00b5a7 */ /* 0x000ea4000806007f */
[----:B--2---:R-:W-:Y:S05]  /*df60*/  @!P3 BRA `(.L_x_28) ;  /* 0xfffffffc00f0b947 */ /* 0x004fea000383ffff */
[----:B------:R-:W-:Y:S05]  /*df70*/  BRA `(.L_x_91) ;  /* 0xffffff6c00e87947 */ /* 0x000fea000383ffff */
.L_x_30:
[----:B-1----:R1:W2:Y:S02]  /*df80*/  SYNCS.PHASECHK.TRANS64.TRYWAIT P4, [R189+URZ+0x23000], R184 ;  /* 0x023000b8bd0075a7 */ /* 0x0022a4000808017f */
[----:B--2---:R-:W-:Y:S05]  /*df90*/  @!P4 NANOSLEEP.SYNCS 0x989680 ;  /* 0x009896800000c95d */ /* 0x004fea0003900000 */
[----:B------:R-:W2:Y:S02]  /*dfa0*/  @!P4 SYNCS.PHASECHK.TRANS64 P4, [R189+URZ+0x23000], R184 ;  /* 0x023000b8bd00c5a7 */ /* 0x000ea4000808007f */
[----:B--2---:R-:W-:Y:S05]  /*dfb0*/  @!P4 BRA `(.L_x_30) ;  /* 0xfffffffc00f0c947 */ /* 0x004fea000383ffff */
[----:B------:R-:W-:Y:S05]  /*dfc0*/  BRA `(.L_x_92) ;  /* 0xffffff7400cc7947 */ /* 0x000fea000383ffff */
.L_x_34:
[----:B-1----:R1:W2:Y:S02]  /*dfd0*/  SYNCS.PHASECHK.TRANS64.TRYWAIT P2, [R24+URZ+0x23020], R25 ;  /* 0x02302019180075a7 */ /* 0x0022a4000804017f */
[----:B--2---:R-:W-:Y:S05]  /*dfe0*/  @!P2 NANOSLEEP.SYNCS 0x989680 ;  /* 0x009896800000a95d */ /* 0x004fea0003900000 */
[----:B------:R-:W2:Y:S02]  /*dff0*/  @!P2 SYNCS.PHASECHK.TRANS64 P2, [R24+URZ+0x23020], R25 ;  /* 0x023020191800a5a7 */ /* 0x000ea4000804007f */
[----:B--2---:R-:W-:Y:S05]  /*e000*/  @!P2 BRA `(.L_x_34) ;  /* 0xfffffffc00f0a947 */ /* 0x004fea000383ffff */
[----:B------:R-:W-:Y:S05]  /*e010*/  BRA `(.L_x_93) ;  /* 0xffffff9400947947 */ /* 0x000fea000383ffff */
.L_x_38:
[----:B-1----:R1:W2:Y:S02]  /*e020*/  SYNCS.PHASECHK.TRANS64.TRYWAIT P1, [R25+URZ+0x23000], R24 ;  /* 0x02300018190075a7 */ /* 0x0022a4000802017f */
[----:B--2---:R-:W-:Y:S05]  /*e030*/  @!P1 NANOSLEEP.SYNCS 0x989680 ;  /* 0x009896800000995d */ /* 0x004fea0003900000 */
[----:B------:R-:W2:Y:S02]  /*e040*/  @!P1 SYNCS.PHASECHK.TRANS64 P1, [R25+URZ+0x23000], R24 ;  /* 0x02300018190095a7 */ /* 0x000ea4000802007f */
[----:B--2---:R-:W-:Y:S05]  /*e050*/  @!P1 BRA `(.L_x_38) ;  /* 0xfffffffc00f09947 */ /* 0x004fea000383ffff */
[----:B------:R-:W-:Y:S05]  /*e060*/  BRA `(.L_x_94) ;  /* 0xffffff9800a07947 */ /* 0x000fea000383ffff */
.L_x_41:
[----:B-1----:R1:W2:Y:S02]  /*e070*/  SYNCS.PHASECHK.TRANS64.TRYWAIT P2, [R175+URZ+0x23020], R176 ;  /* 0x023020b0af0075a7 */ /* 0x0022a4000804017f */
[----:B--2---:R-:W-:Y:S05]  /*e080*/  @!P2 NANOSLEEP.SYNCS 0x989680 ;  /* 0x009896800000a95d */ /* 0x004fea0003900000 */
[----:B------:R-:W2:Y:S02]  /*e090*/  @!P2 SYNCS.PHASECHK.TRANS64 P2, [R175+URZ+0x23020], R176 ;  /* 0x023020b0af00a5a7 */ /* 0x000ea4000804007f */
[----:B--2---:R-:W-:Y:S05]  /*e0a0*/  @!P2 BRA `(.L_x_41) ;  /* 0xfffffffc00f0a947 */ /* 0x004fea000383ffff */
[----:B------:R-:W-:Y:S05]  /*e0b0*/  BRA `(.L_x_95) ;  /* 0xffffffa000a87947 */ /* 0x000fea000383ffff */
.L_x_44:
[----:B-1----:R1:W2:Y:S02]  /*e0c0*/  SYNCS.PHASECHK.TRANS64.TRYWAIT P2, [R49+URZ+0x23000], R36 ;  /* 0x02300024310075a7 */ /* 0x0022a4000804017f */
[----:B--2---:R-:W-:Y:S05]  /*e0d0*/  @!P2 NANOSLEEP.SYNCS 0x989680 ;  /* 0x009896800000a95d */ /* 0x004fea0003900000 */
[----:B------:R-:W2:Y:S02]  /*e0e0*/  @!P2 SYNCS.PHASECHK.TRANS64 P2, [R49+URZ+0x23000], R36 ;  /* 0x023000243100a5a7 */ /* 0x000ea4000804007f */
[----:B--2---:R-:W-:Y:S05]  /*e0f0*/  @!P2 BRA `(.L_x_44) ;  /* 0xfffffffc00f0a947 */ /* 0x004fea000383ffff */
[----:B------:R-:W-:Y:S05]  /*e100*/  BRA `(.L_x_96) ;  /* 0xffffffac00a07947 */ /* 0x000fea000383ffff */
.L_x_48:
[----:B-1----:R1:W2:Y:S02]  /*e110*/  SYNCS.PHASECHK.TRANS64.TRYWAIT P1, [R4+URZ+0x23020], R25 ;  /* 0x02302019040075a7 */ /* 0x0022a4000802017f */
[----:B--2---:R-:W-:Y:S05]  /*e120*/  @!P1 NANOSLEEP.SYNCS 0x989680 ;  /* 0x009896800000995d */ /* 0x004fea0003900000 */
[----:B------:R-:W2:Y:S02]  /*e130*/  @!P1 SYNCS.PHASECHK.TRANS64 P1, [R4+URZ+0x23020], R25 ;  /* 0x02302019040095a7 */ /* 0x000ea4000802007f */
[----:B--2---:R-:W-:Y:S05]  /*e140*/  @!P1 BRA `(.L_x_48) ;  /* 0xfffffffc00f09947 */ /* 0x004fea000383ffff */
[----:B------:R-:W-:Y:S05]  /*e150*/  BRA `(.L_x_97) ;  /* 0xffffffcc00c07947 */ /* 0x000fea000383ffff */
        .weak           $__internal_0_$__cuda_sm20_rcp_rn_f32_slowpath
        .type           $__internal_0_$__cuda_sm20_rcp_rn_f32_slowpath,@function
        .size           $__internal_0_$__cuda_sm20_rcp_rn_f32_slowpath,(.L_x_103 - $__internal_0_$__cuda_sm20_rcp_rn_f32_slowpath)
$__internal_0_$__cuda_sm20_rcp_rn_f32_slowpath:
[----:B------:R-:W-:Y:S01]  /*e160*/  IMAD.SHL.U32 R0, R2, 0x2, RZ ;  /* 0x0000000202007824 */ /* 0x000fe200078e00ff */
[----:B------:R-:W-:Y:S04]  /*e170*/  BSSY B2, `(.L_x_98) ;  /* 0x0000030000027945 */ /* 0x000fe80003800000 */
[----:B------:R-:W-:-:S04]  /*e180*/  SHF.R.U32.HI R27, RZ, 0x18, R0 ;  /* 0x00000018ff1b7819 */ /* 0x000fc80000011600 */
[----:B------:R-:W-:-:S13]  /*e190*/  ISETP.NE.U32.AND P0, PT, R27, RZ, PT ;  /* 0x000000ff1b00720c */ /* 0x000fda0003f05070 */
[----:B------:R-:W-:Y:S05]  /*e1a0*/  @P0 BRA `(.L_x_99) ;  /* 0x0000000000280947 */ /* 0x000fea0003800000 */
[----:B------:R-:W-:-:S04]  /*e1b0*/  SHF.L.U32 R0, R2, 0x1, RZ ;  /* 0x0000000102007819 */ /* 0x000fc800000006ff */
[----:B------:R-:W-:-:S13]  /*e1c0*/  ISETP.NE.AND P0, PT, R0, RZ, PT ;  /* 0x000000ff0000720c */ /* 0x000fda0003f05270 */
[----:B------:R-:W-:Y:S01]  /*e1d0*/  @P0 FFMA R25, R2, 1.84467440737095516160e+19, RZ ;  /* 0x5f80000002190823 */ /* 0x000fe200000000ff */
[----:B------:R-:W-:Y:S08]  /*e1e0*/  @!P0 MUFU.RCP R3, R2 ;  /* 0x0000000200038308 */ /* 0x000ff00000001000 */
[----:B------:R-:W1:Y:S02]  /*e1f0*/  @P0 MUFU.RCP R0, R25 ;  /* 0x0000001900000308 */ /* 0x000e640000001000 */
[----:B-1----:R-:W-:-:S04]  /*e200*/  @P0 FFMA R26, R25, R0, -1 ;  /* 0xbf800000191a0423 */ /* 0x002fc80000000000 */
[----:B------:R-:W-:-:S04]  /*e210*/  @P0 FADD.FTZ R27, -R26, -RZ ;  /* 0x800000ff1a1b0221 */ /* 0x000fc80000010100 */
[----:B------:R-:W-:-:S04]  /*e220*/  @P0 FFMA R0, R0, R27, R0 ;  /* 0x0000001b00000223 */ /* 0x000fc80000000000 */
[----:B------:R-:W-:Y:S01]  /*e230*/  @P0 FFMA R3, R0, 1.84467440737095516160e+19, RZ ;  /* 0x5f80000000030823 */ /* 0x000fe200000000ff */
[----:B------:R-:W-:Y:S06]  /*e240*/  BRA `(.L_x_100) ;  /* 0x0000000000887947 */ /* 0x000fec0003800000 */
.L_x_99:
[----:B------:R-:W-:-:S04]  /*e250*/  IADD3 R33, R27, -0xfd, RZ ;  /* 0xffffff031b217810 */ /* 0x000fc80007ffe0ff */
[----:B------:R-:W-:-:S13]  /*e260*/  ISETP.GT.U32.AND P0, PT, R33, 0x1, PT ;  /* 0x000000012100780c */ /* 0x000fda0003f04070 */
[----:B------:R-:W-:Y:S05]  /*e270*/  @P0 BRA `(.L_x_101) ;  /* 0x0000000000780947 */ /* 0x000fea0003800000 */
[----:B------:R-:W-:Y:S02]  /*e280*/  LOP3.LUT R0, R2, 0x7fffff, RZ, 0xc0, !PT ;  /* 0x007fffff02007812 */ /* 0x000fe400078ec0ff */
[----:B------:R-:W-:Y:S02]  /*e290*/  MOV R28, 0x3 ;  /* 0x00000003001c7802 */ /* 0x000fe40000000f00 */
[----:B------:R-:W-:Y:S02]  /*e2a0*/  LOP3.LUT R0, R0, 0x3f800000, RZ, 0xfc, !PT ;  /* 0x3f80000000007812 */ /* 0x000fe400078efcff */
[----:B------:R-:W-:Y:S02]  /*e2b0*/  SHF.L.U32 R28, R28, R33, RZ ;  /* 0x000000211c1c7219 */ /* 0x000fe400000006ff */
[----:B------:R-:W1:Y:S02]  /*e2c0*/  MUFU.RCP R3, R0 ;  /* 0x0000000000037308 */ /* 0x000e640000001000 */
[----:B-1----:R-:W-:-:S04]  /*e2d0*/  FFMA R25, R0, R3, -1 ;  /* 0xbf80000000197423 */ /* 0x002fc80000000003 */
[----:B------:R-:W-:-:S04]  /*e2e0*/  FADD.FTZ R26, -R25, -RZ ;  /* 0x800000ff191a7221 */ /* 0x000fc80000010100 */
[CCC-:B------:R-:W-:Y:S01]  /*e2f0*/  FFMA.RM R25, R3.reuse, R26.reuse, R3.reuse ;  /* 0x0000001a03197223 */ /* 0x1c0fe20000004003 */
[----:B------:R-:W-:-:S04]  /*e300*/  FFMA.RP R26, R3, R26, R3 ;  /* 0x0000001a031a7223 */ /* 0x000fc80000008003 */
[C---:B------:R-:W-:Y:S02]  /*e310*/  LOP3.LUT R3, R25.reuse, 0x7fffff, RZ, 0xc0, !PT ;  /* 0x007fffff19037812 */ /* 0x040fe400078ec0ff */
[----:B------:R-:W-:Y:S02]  /*e320*/  FSETP.NEU.FTZ.AND P0, PT, R25, R26, PT ;  /* 0x0000001a1900720b */ /* 0x000fe40003f1d000 */
[----:B------:R-:W-:Y:S02]  /*e330*/  LOP3.LUT R3, R3, 0x800000, RZ, 0xfc, !PT ;  /* 0x0080000003037812 */ /* 0x000fe400078efcff */
[----:B------:R-:W-:Y:S02]  /*e340*/  SEL R25, RZ, 0xffffffff, !P0 ;  /* 0xffffffffff197807 */ /* 0x000fe40004000000 */
[----:B------:R-:W-:-:S03]  /*e350*/  LOP3.LUT R28, R28, R3, RZ, 0xc0, !PT ;  /* 0x000000031c1c7212 */ /* 0x000fc600078ec0ff */
[----:B------:R-:W-:Y:S01]  /*e360*/  IMAD.MOV R0, RZ, RZ, -R25 ;  /* 0x000000ffff007224 */ /* 0x000fe200078e0a19 */
[----:B------:R-:W-:-:S04]  /*e370*/  SHF.R.U32.HI R28, RZ, R33, R28 ;  /* 0x00000021ff1c7219 */ /* 0x000fc8000001161c */
[----:B------:R-:W-:Y:S02]  /*e380*/  LOP3.LUT P1, RZ, R0, R33, R3, 0xf8, !PT ;  /* 0x0000002100ff7212 */ /* 0x000fe4000782f803 */
[C---:B------:R-:W-:Y:S02]  /*e390*/  LOP3.LUT P0, RZ, R28.reuse, 0x1, RZ, 0xc0, !PT ;  /* 0x000000011cff7812 */ /* 0x040fe4000780c0ff */
[----:B------:R-:W-:-:S04]  /*e3a0*/  LOP3.LUT P2, RZ, R28, 0x2, RZ, 0xc0, !PT ;  /* 0x000000021cff7812 */ /* 0x000fc8000784c0ff */
[----:B------:R-:W-:Y:S02]  /*e3b0*/  PLOP3.LUT P0, PT, P0, P1, P2, 0xe0, 0x0 ;  /* 0x000000000000781c */ /* 0x000fe40000703c20 */
[----:B------:R-:W-:Y:S02]  /*e3c0*/  LOP3.LUT P1, RZ, R2, 0x7fffff, RZ, 0xc0, !PT ;  /* 0x007fffff02ff7812 */ /* 0x000fe4000782c0ff */
[----:B------:R-:W-:-:S04]  /*e3d0*/  SEL R0, RZ, 0x1, !P0 ;  /* 0x00000001ff007807 */ /* 0x000fc80004000000 */
[----:B------:R-:W-:-:S04]  /*e3e0*/  IADD3 R0, -R0, RZ, RZ ;  /* 0x000000ff00007210 */ /* 0x000fc80007ffe1ff */
[----:B------:R-:W-:Y:S02]  /*e3f0*/  ISETP.GE.AND P0, PT, R0, RZ, PT ;  /* 0x000000ff0000720c */ /* 0x000fe40003f06270 */
[----:B------:R-:W-:-:S04]  /*e400*/  IADD3 R0, R27, -0xfc, RZ ;  /* 0xffffff041b007810 */ /* 0x000fc80007ffe0ff */
[----:B------:R-:W-:-:S07]  /*e410*/  SHF.R.U32.HI R3, RZ, R0, R3 ;  /* 0x00000000ff037219 */ /* 0x000fce0000011603 */
[----:B------:R-:W-:-:S05]  /*e420*/  @!P0 IADD3 R3, R3, 0x1, RZ ;  /* 0x0000000103038810 */ /* 0x000fca0007ffe0ff */
[----:B------:R-:W-:-:S05]  /*e430*/  @!P1 IMAD.SHL.U32 R3, R3, 0x2, RZ ;  /* 0x0000000203039824 */ /* 0x000fca00078e00ff */
[----:B------:R-:W-:Y:S01]  /*e440*/  LOP3.LUT R3, R3, 0x80000000, R2, 0xf8, !PT ;  /* 0x8000000003037812 */ /* 0x000fe200078ef802 */
[----:B------:R-:W-:Y:S06]  /*e450*/  BRA `(.L_x_100) ;  /* 0x0000000000047947 */ /* 0x000fec0003800000 */
.L_x_101:
[----:B------:R1:W2:Y:S02]  /*e460*/  MUFU.RCP R3, R2 ;  /* 0x0000000200037308 */ /* 0x0002a40000001000 */
.L_x_100:
[----:B------:R-:W-:Y:S05]  /*e470*/  BSYNC B2 ;  /* 0x0000000000027941 */ /* 0x000fea0003800000 */
.L_x_98:
[----:B--2---:R-:W-:Y:S02]  /*e480*/  MOV R0, R3 ;  /* 0x0000000300007202 */ /* 0x004fe40000000f00 */
[----:B-1----:R-:W-:Y:S02]  /*e490*/  MOV R2, R29 ;  /* 0x0000001d00027202 */ /* 0x002fe40000000f00 */
[----:B------:R-:W-:-:S04]  /*e4a0*/  MOV R3, 0x0 ;  /* 0x0000000000037802 */ /* 0x000fc80000000f00 */
[----:B------:R-:W-:Y:S05]  /*e4b0*/  RET.REL.NODEC R2 `(_ZN7cutlass13device_kernelINS_4fmha6kernel13FmhaKernelTmaINS1_10collective15FmhaMainloopTmaINS_6half_tEfN4cute5tupleIJNS7_1CILi64EEESA_NS9_ILi224EEEEEENS4_14ResidualFusionEJEEENS4_15FmhaFwdEpilogueIS6_fNS8_IJSA_SB_SA_EEEEEJEEEEEvNT_6ParamsE) ;  /* 0xffffff1802d07950 */ /* 0x000fea0003c3ffff */
.L_x_102:
[----:B------:R-:W-:-:S00]  /*e4c0*/  BRA `(.L_x_102) ;  /* 0xfffffffc00fc7947 */ /* 0x000fc0000383ffff */
[----:B------:R-:W-:-:S00]  /*e4d0*/  NOP ;  /* 0x0000000000007918 */ /* 0x000fc00000000000 */
        /* <DEDUP_REMOVED lines=10> */
.L_x_103:


//--------------------- .nv.global.init           --------------------------
	.section	.nv.global.init,"aw",@progbits
.nv.global.init:
	.type		$str$23,@object
	.size		$str$23,($str$24 - $str$23)
$str$23:
        /*0000*/ 	.byte	0x28, 0x61, 0x64, 0x64, 0x72, 0x65, 0x73, 0x73, 0x20, 0x26, 0x20, 0x6d, 0x61, 0x73, 0x6b, 0x29
        /*0010*/ 	.byte	0x20, 0x3d, 0x3d, 0x20, 0x30, 0x00
	.type		$str$24,@object
	.size		$str$24,(__unnamed_1 - $str$24)
$str$24:
        /*0016*/ 	.byte	0x2f, 0x74, 0x6d, 0x70, 0x2f, 0x63, 0x75, 0x74, 0x6c, 0x61, 0x73, 0x73, 0x5f, 0x73, 0x77, 0x65
        /*0026*/ 	.byte	0x65, 0x70, 0x5f, 0x73, 0x72, 0x63, 0x2f, 0x69, 0x6e, 0x63, 0x6c, 0x75, 0x64, 0x65, 0x2f, 0x63
        /*0036*/ 	.byte	0x75, 0x74, 0x65, 0x2f, 0x70, 0x6f, 0x69, 0x6e, 0x74, 0x65, 0x72, 0x5f, 0x66, 0x6c, 0x61, 0x67
        /*0046*/ 	.byte	0x67, 0x65, 0x64, 0x2e, 0x68, 0x70, 0x70, 0x00
	.type		__unnamed_1,@object
	.size		__unnamed_1,(__unnamed_2 - __unnamed_1)
__unnamed_1:
        /*004e*/ 	.byte	0x61, 0x75, 0x74, 0x6f, 0x20, 0x63, 0x75, 0x74, 0x65, 0x3a, 0x3a, 0x61, 0x73, 0x5f, 0x70, 0x6f
        /* <DEDUP_REMOVED lines=27> */
        /*020e*/ 	.byte	0x3e, 0x3e, 0x3e, 0x3e, 0x3e, 0x5d, 0x00
	.type		__unnamed_2,@object
	.size		__unnamed_2,(.L_1 - __unnamed_2)
__unnamed_2:
        /* <DEDUP_REMOVED lines=29> */
.L_1:


//--------------------- .nv.shared._ZN7cutlass13device_kernelINS_4fmha6kernel13FmhaKernelTmaINS1_10collective15FmhaMainloopTmaINS_6half_tEfN4cute5tupleIJNS7_1CILi64EEESA_NS9_ILi224EEEEEENS4_14ResidualFusionEJEEENS4_15FmhaFwdEpilogueIS6_fNS8_IJSA_SB_SA_EEEEEJEEEEEvNT_6ParamsE --------------------------
	.section	.nv.shared._ZN7cutlass13device_kernelINS_4fmha6kernel13FmhaKernelTmaINS1_10collective15FmhaMainloopTmaINS_6half_tEfN4cute5tupleIJNS7_1CILi64EEESA_NS9_ILi224EEEEEENS4_14ResidualFusionEJEEENS4_15FmhaFwdEpilogueIS6_fNS8_IJSA_SB_SA_EEEEEJEEEEEvNT_6ParamsE,"aw",@nobits
	.sectionflags	@""
	.align	16
	.zero		1024


//--------------------- .nv.shared.reserved.0     --------------------------
	.section	.nv.shared.reserved.0,"aw",@nobits
	.weak		__nv_reservedSMEM_offset_0_alias
	.size		__nv_reservedSMEM_offset_0_alias, 0, 0
	.other		__nv_reservedSMEM_offset_0_alias,@"STO_CUDA_RESERVED_SHARED STV_DEFAULT"
__nv_reservedSMEM_offset_0_alias:
	.zero		0


//--------------------- .nv.global                --------------------------
	.section	.nv.global,"aw",@nobits
.nv.global:
	.type		_ZN39_INTERNAL_1c27b1e8_4_k_cu_70efde32_30454cute1_E,@object
	.size		_ZN39_INTERNAL_1c27b1e8_4_k_cu_70efde32_30454cute1_E,(_ZN39_INTERNAL_1c27b1e8_4_k_cu_70efde32_30454cuda3std3__45__cpo6cbeginE - _ZN39_INTERNAL_1c27b1e8_4_k_cu_70efde32_30454cute1_E)
_ZN39_INTERNAL_1c27b1e8_4_k_cu_70efde32_30454cute1_E:
	.zero		1
	.type		_ZN39_INTERNAL_1c27b1e8_4_k_cu_70efde32_30454cuda3std3__45__cpo6cbeginE,@object
	.size		_ZN39_INTERNAL_1c27b1e8_4_k_cu_70efde32_30454cuda3std3__45__cpo6cbeginE,(_ZN39_INTERNAL_1c27b1e8_4_k_cu_70efde32_30454cuda3std3__48in_placeE - _ZN39_INTERNAL_1c27b1e8_4_k_cu_70efde32_30454cuda3std3__45__cpo6cbeginE)
_ZN39_INTERNAL_1c27b1e8_4_k_cu_70efde32_30454cuda3std3__45__cpo6cbeginE:
	.zero		1
	.type		_ZN39_INTERNAL_1c27b1e8_4_k_cu_70efde32_30454cuda3std3__48in_placeE,@object
	.size		_ZN39_INTERNAL_1c27b1e8_4_k_cu_70efde32_30454cuda3std3__48in_placeE,(_ZN39_INTERNAL_1c27b1e8_4_k_cu_70efde32_30454cuda3std6ranges3__45__cpo9iter_moveE - _ZN39_INTERNAL_1c27b1e8_4_k_cu_70efde32_30454cuda3std3__48in_placeE)
_ZN39_INTERNAL_1c27b1e8_4_k_cu_70efde32_30454cuda3std3__48in_placeE:
	.zero		1
	.type		_ZN39_INTERNAL_1c27b1e8_4_k_cu_70efde32_30454cuda3std6ranges3__45__cpo9iter_moveE,@object
	.size		_ZN39_INTERNAL_1c27b1e8_4_k_cu_70efde32_30454cuda3std6ranges3__45__cpo9iter_moveE,(_ZN39_INTERNAL_1c27b1e8_4_k_cu_70efde32_30454cuda3std3__45__cpo5beginE - _ZN39_INTERNAL_1c27b1e8_4_k_cu_70efde32_30454cuda3std6ranges3__45__cpo9iter_moveE)
_ZN39_INTERNAL_1c27b1e8_4_k_cu_70efde32_30454cuda3std6ranges3__45__cpo9iter_moveE:
	.zero		1
	.type		_ZN39_INTERNAL_1c27b1e8_4_k_cu_70efde32_30454cuda3std3__45__cpo5beginE,@object
	.size		_ZN39_INTERNAL_1c27b1e8_4_k_cu_70efde32_30454cuda3std3__45__cpo5beginE,(_ZN39_INTERNAL_1c27b1e8_4_k_cu_70efde32_30454cuda3std3__441_GLOBAL__N__1c27b1e8_4_k_cu_70efde32_30456ignoreE - _ZN39_INTERNAL_1c27b1e8_4_k_cu_70efde32_30454cuda3std3__45__cpo5beginE)
_ZN39_INTERNAL_1c27b1e8_4_k_cu_70efde32_30454cuda3std3__45__cpo5beginE:
	.zero		1
	.type		_ZN39_INTERNAL_1c27b1e8_4_k_cu_70efde32_30454cuda3std3__441_GLOBAL__N__1c27b1e8_4_k_cu_70efde32_30456ignoreE,@object
	.size		_ZN39_INTERNAL_1c27b1e8_4_k_cu_70efde32_30454cuda3std3__441_GLOBAL__N__1c27b1e8_4_k_cu_70efde32_30456ignoreE,(_ZN39_INTERNAL_1c27b1e8_4_k_cu_70efde32_30454cute7productE - _ZN39_INTERNAL_1c27b1e8_4_k_cu_70efde32_30454cuda3std3__441_GLOBAL__N__1c27b1e8_4_k_cu_70efde32_30456ignoreE)
_ZN39_INTERNAL_1c27b1e8_4_k_cu_70efde32_30454cuda3std3__441_GLOBAL__N__1c27b1e8_4_k_cu_70efde32_30456ignoreE:
	.zero		1
	.type		_ZN39_INTERNAL_1c27b1e8_4_k_cu_70efde32_30454cute7productE,@object
	.size		_ZN39_INTERNAL_1c27b1e8_4_k_cu_70efde32_30454cute7productE,(_ZN39_INTERNAL_1c27b1e8_4_k_cu_70efde32_30454cuda3std3__45__cpo3endE - _ZN39_INTERNAL_1c27b1e8_4_k_cu_70efde32_30454cute7productE)
_ZN39_INTERNAL_1c27b1e8_4_k_cu_70efde32_30454cute7productE:
	.zero		1
	.type		_ZN39_INTERNAL_1c27b1e8_4_k_cu_70efde32_30454cuda3std3__45__cpo3endE,@object
	.size		_ZN39_INTERNAL_1c27b1e8_4_k_cu_70efde32_30454cuda3std3__45__cpo3endE,(_ZN39_INTERNAL_1c27b1e8_4_k_cu_70efde32_30454cuda3std3__419piecewise_constructE - _ZN39_INTERNAL_1c27b1e8_4_k_cu_70efde32_30454cuda3std3__45__cpo3endE)
_ZN39_INTERNAL_1c27b1e8_4_k_cu_70efde32_30454cuda3std3__45__cpo3endE:
	.zero		1
	.type		_ZN39_INTERNAL_1c27b1e8_4_k_cu_70efde32_30454cuda3std3__419piecewise_constructE,@object
	.size		_ZN39_INTERNAL_1c27b1e8_4_k_cu_70efde32_30454cuda3std3__419piecewise_constructE,(_ZN39_INTERNAL_1c27b1e8_4_k_cu_70efde32_30454cuda3std3__45__cpo4cendE - _ZN39_INTERNAL_1c27b1e8_4_k_cu_70efde32_30454cuda3std3__419piecewise_constructE)
_ZN39_INTERNAL_1c27b1e8_4_k_cu_70efde32_30454cuda3std3__419piecewise_constructE:
	.zero		1
	.type		_ZN39_INTERNAL_1c27b1e8_4_k_cu_70efde32_30454cuda3std3__45__cpo4cendE,@object
	.size		_ZN39_INTERNAL_1c27b1e8_4_k_cu_70efde32_30454cuda3std3__45__cpo4cendE,(_ZN39_INTERNAL_1c27b1e8_4_k_cu_70efde32_30454cuda3std6ranges3__45__cpo4swapE - _ZN39_INTERNAL_1c27b1e8_4_k_cu_70efde32_30454cuda3std3__45__cpo4cendE)
_ZN39_INTERNAL_1c27b1e8_4_k_cu_70efde32_30454cuda3std3__45__cpo4cendE:
	.zero		1
	.type		_ZN39_INTERNAL_1c27b1e8_4_k_cu_70efde32_30454cuda3std6ranges3__45__cpo4swapE,@object
	.size		_ZN39_INTERNAL_1c27b1e8_4_k_cu_70efde32_30454cuda3std6ranges3__45__cpo4swapE,(.L_9 - _ZN39_INTERNAL_1c27b1e8_4_k_cu_70efde32_30454cuda3std6ranges3__45__cpo4swapE)
_ZN39_INTERNAL_1c27b1e8_4_k_cu_70efde32_30454cuda3std6ranges3__45__cpo4swapE:
	.zero		1
.L_9:


//--------------------- .nv.constant0._ZN7cutlass13device_kernelINS_4fmha6kernel13FmhaKernelTmaINS1_10collective15FmhaMainloopTmaINS_6half_tEfN4cute5tupleIJNS7_1CILi64EEESA_NS9_ILi224EEEEEENS4_14ResidualFusionEJEEENS4_15FmhaFwdEpilogueIS6_fNS8_IJSA_SB_SA_EEEEEJEEEEEvNT_6ParamsE --------------------------
	.section	.nv.constant0._ZN7cutlass13device_kernelINS_4fmha6kernel13FmhaKernelTmaINS1_10collective15FmhaMainloopTmaINS_6half_tEfN4cute5tupleIJNS7_1CILi64EEESA_NS9_ILi224EEEEEENS4_14ResidualFusionEJEEENS4_15FmhaFwdEpilogueIS6_fNS8_IJSA_SB_SA_EEEEEJEEEEEvNT_6ParamsE,"a",@progbits
	.sectionflags	@""
	.align	4
.nv.constant0._ZN7cutlass13device_kernelINS_4fmha6kernel13FmhaKernelTmaINS1_10collective15FmhaMainloopTmaINS_6half_tEfN4cute5tupleIJNS7_1CILi64EEESA_NS9_ILi224EEEEEENS4_14ResidualFusionEJEEENS4_15FmhaFwdEpilogueIS6_fNS8_IJSA_SB_SA_EEEEEJEEEEEvNT_6ParamsE:
	.zero		2688


//--------------------- SYMBOLS --------------------------

	.type		.nv.reservedSmem.offset0,@object
	.size		.nv.reservedSmem.offset0,0x4
	.type		__assertfail,@function
